	.target	sm_100a

	.elftype	@"ET_EXEC"


//--------------------- .note.nv.tkinfo           --------------------------
	.section	.note.nv.tkinfo,"",@"SHT_NOTE"
	.sectionflags	@"SHF_NOTE_NV_TKINFO"
	.tkinfo
        /*0018*/ 	.word	0x00000002
        /*0030*/ 	.string	""
        /*0030*/ 	.string	"ptxas"
        /*0030*/ 	.string	"Cuda compilation tools, release 13.0, V13.0.88"
        /*0030*/ 	.string	"Build cuda_13.0.r13.0/compiler.36424714_0"
        /*0030*/ 	.string	"-arch sm_100a -m 64 "



//--------------------- .note.nv.cuinfo           --------------------------
	.section	.note.nv.cuinfo,"",@"SHT_NOTE"
	.sectionflags	@"SHF_NOTE_NV_CUINFO"
        /*0018*/ 	.short	0x0002
        /*001a*/ 	.short	0x0064
        /*001c*/ 	.short	0x0082
	.zero		2


//--------------------- .nv.info                  --------------------------
	.section	.nv.info,"",@"SHT_CUDA_INFO"
	.align	4


	//----- nvinfo : EIATTR_REGCOUNT
	.align		4
        /*0000*/ 	.byte	0x04, 0x2f
        /*0002*/ 	.short	(.L_19 - .L_18)
	.align		4
.L_18:
        /*0004*/ 	.word	index@(_ZN7cutlass13device_kernelINS_4gemm6kernel13GemmUniversalIN4cute5tupleIJiiiiEEENS1_10collective13CollectiveMmaINS1_35MainloopSm100TmaUmmaWarpSpecializedILi4ELi2ELi4ENS5_IJNS4_1CILi4EEESB_NSA_ILi1EEEEEEEENS5_IJNSA_ILi256EEENSA_ILi64EEESG_EEENS_10tfloat32_tENS5_IJlSC_lEEESI_SJ_NS4_8TiledMMAINS4_8MMA_AtomIJNS4_23SM100_MMA_TF32_2x1SM_SSISI_SI_fLi256ELi64ELNS4_4UMMA5MajorE0ELSO_0ELNSN_7ScaleInE0ELSP_0EEEEEENS4_6LayoutINS5_IJSC_SC_SC_EEENS5_IJNSA_ILi0EEESU_SU_EEEEENS5_IJNS4_10UnderscoreESX_SX_EEEEENS4_28SM100_TMA_2SM_LOAD_MULTICASTENS4_14ComposedLayoutINS4_7SwizzleILi3ELi4ELi3EEENS4_18smem_ptr_flag_bitsILi32EEENSS_INS5_IJNSA_ILi8EEENSA_ILi32EEEEEENS5_IJS17_SC_EEEEEEEvNS4_8identityES10_S1B_vS1C_EENS_8epilogue10collective18CollectiveEpilogueINS1E_23Sm100TmaWarpSpecializedILi4ELi2ELi16ELb1ELb0EEEJNS5_IJNSA_ILi128EEESG_SG_EEENS5_IJNSS_IS1J_SC_EENSS_INSA_ILi16EEESC_EEEEESI_SJ_SI_SJ_NS1E_6fusion15FusionCallbacksIS1I_NS1P_17LinearCombinationISI_fSI_fLNS_15FloatRoundStyleE2EEES1K_S1O_JEEENS4_5SM1004TMEM4LOAD26SM100_TMEM_LOAD_32dp32b16xENS4_13SM90_TMA_LOADENS11_INS12_ILi2ELi4ELi3EEES15_NSS_INS5_IJS16_S1M_EEENS5_IJS1M_SC_EEEEEEENS4_39AutoVectorizingCopyWithAssumedAlignmentILi128EEENS4_14SM90_TMA_STOREES24_S26_S26_EEEvvEEEEvNT_6ParamsE)
        /*0008*/ 	.word	0x0000004d


	//----- nvinfo : EIATTR_FRAME_SIZE
	.align		4
.L_19:
        /*000c*/ 	.byte	0x04, 0x11
        /*000e*/ 	.short	(.L_21 - .L_20)
	.align		4
.L_20:
        /*0010*/ 	.word	index@($__internal_2_$__cuda_sm10x_tcgen05_guardrail_trap_unallocated_columns_being_dealloced)
        /*0014*/ 	.word	0x00000000


	//----- nvinfo : EIATTR_FRAME_SIZE
	.align		4
.L_21:
        /*0018*/ 	.byte	0x04, 0x11
        /*001a*/ 	.short	(.L_23 - .L_22)
	.align		4
.L_22:
        /*001c*/ 	.word	index@($__internal_1_$__cuda_sm10x_tcgen05_guardrail_trap_phase_invalid_during_alloc)
        /*0020*/ 	.word	0x00000000


	//----- nvinfo : EIATTR_FRAME_SIZE
	.align		4
.L_23:
        /*0024*/ 	.byte	0x04, 0x11
        /*0026*/ 	.short	(.L_25 - .L_24)
	.align		4
.L_24:
        /*0028*/ 	.word	index@($__internal_0_$__cuda_sm10x_tcgen05_guardrail_trap_col_being_dealloced_not_returned_by_alloc)
        /*002c*/ 	.word	0x00000000


	//----- nvinfo : EIATTR_FRAME_SIZE
	.align		4
.L_25:
        /*0030*/ 	.byte	0x04, 0x11
        /*0032*/ 	.short	(.L_27 - .L_26)
	.align		4
.L_26:
        /*0034*/ 	.word	index@(_ZN7cutlass13device_kernelINS_4gemm6kernel13GemmUniversalIN4cute5tupleIJiiiiEEENS1_10collective13CollectiveMmaINS1_35MainloopSm100TmaUmmaWarpSpecializedILi4ELi2ELi4ENS5_IJNS4_1CILi4EEESB_NSA_ILi1EEEEEEEENS5_IJNSA_ILi256EEENSA_ILi64EEESG_EEENS_10tfloat32_tENS5_IJlSC_lEEESI_SJ_NS4_8TiledMMAINS4_8MMA_AtomIJNS4_23SM100_MMA_TF32_2x1SM_SSISI_SI_fLi256ELi64ELNS4_4UMMA5MajorE0ELSO_0ELNSN_7ScaleInE0ELSP_0EEEEEENS4_6LayoutINS5_IJSC_SC_SC_EEENS5_IJNSA_ILi0EEESU_SU_EEEEENS5_IJNS4_10UnderscoreESX_SX_EEEEENS4_28SM100_TMA_2SM_LOAD_MULTICASTENS4_14ComposedLayoutINS4_7SwizzleILi3ELi4ELi3EEENS4_18smem_ptr_flag_bitsILi32EEENSS_INS5_IJNSA_ILi8EEENSA_ILi32EEEEEENS5_IJS17_SC_EEEEEEEvNS4_8identityES10_S1B_vS1C_EENS_8epilogue10collective18CollectiveEpilogueINS1E_23Sm100TmaWarpSpecializedILi4ELi2ELi16ELb1ELb0EEEJNS5_IJNSA_ILi128EEESG_SG_EEENS5_IJNSS_IS1J_SC_EENSS_INSA_ILi16EEESC_EEEEESI_SJ_SI_SJ_NS1E_6fusion15FusionCallbacksIS1I_NS1P_17LinearCombinationISI_fSI_fLNS_15FloatRoundStyleE2EEES1K_S1O_JEEENS4_5SM1004TMEM4LOAD26SM100_TMEM_LOAD_32dp32b16xENS4_13SM90_TMA_LOADENS11_INS12_ILi2ELi4ELi3EEES15_NSS_INS5_IJS16_S1M_EEENS5_IJS1M_SC_EEEEEEENS4_39AutoVectorizingCopyWithAssumedAlignmentILi128EEENS4_14SM90_TMA_STOREES24_S26_S26_EEEvvEEEEvNT_6ParamsE)
        /*0038*/ 	.word	0x00000000


	//----- nvinfo : EIATTR_MIN_STACK_SIZE
	.align		4
.L_27:
        /*003c*/ 	.byte	0x04, 0x12
        /*003e*/ 	.short	(.L_29 - .L_28)
	.align		4
.L_28:
        /*0040*/ 	.word	index@(_ZN7cutlass13device_kernelINS_4gemm6kernel13GemmUniversalIN4cute5tupleIJiiiiEEENS1_10collective13CollectiveMmaINS1_35MainloopSm100TmaUmmaWarpSpecializedILi4ELi2ELi4ENS5_IJNS4_1CILi4EEESB_NSA_ILi1EEEEEEEENS5_IJNSA_ILi256EEENSA_ILi64EEESG_EEENS_10tfloat32_tENS5_IJlSC_lEEESI_SJ_NS4_8TiledMMAINS4_8MMA_AtomIJNS4_23SM100_MMA_TF32_2x1SM_SSISI_SI_fLi256ELi64ELNS4_4UMMA5MajorE0ELSO_0ELNSN_7ScaleInE0ELSP_0EEEEEENS4_6LayoutINS5_IJSC_SC_SC_EEENS5_IJNSA_ILi0EEESU_SU_EEEEENS5_IJNS4_10UnderscoreESX_SX_EEEEENS4_28SM100_TMA_2SM_LOAD_MULTICASTENS4_14ComposedLayoutINS4_7SwizzleILi3ELi4ELi3EEENS4_18smem_ptr_flag_bitsILi32EEENSS_INS5_IJNSA_ILi8EEENSA_ILi32EEEEEENS5_IJS17_SC_EEEEEEEvNS4_8identityES10_S1B_vS1C_EENS_8epilogue10collective18CollectiveEpilogueINS1E_23Sm100TmaWarpSpecializedILi4ELi2ELi16ELb1ELb0EEEJNS5_IJNSA_ILi128EEESG_SG_EEENS5_IJNSS_IS1J_SC_EENSS_INSA_ILi16EEESC_EEEEESI_SJ_SI_SJ_NS1E_6fusion15FusionCallbacksIS1I_NS1P_17LinearCombinationISI_fSI_fLNS_15FloatRoundStyleE2EEES1K_S1O_JEEENS4_5SM1004TMEM4LOAD26SM100_TMEM_LOAD_32dp32b16xENS4_13SM90_TMA_LOADENS11_INS12_ILi2ELi4ELi3EEES15_NSS_INS5_IJS16_S1M_EEENS5_IJS1M_SC_EEEEEEENS4_39AutoVectorizingCopyWithAssumedAlignmentILi128EEENS4_14SM90_TMA_STOREES24_S26_S26_EEEvvEEEEvNT_6ParamsE)
        /*0044*/ 	.word	0x00000000
.L_29:


//--------------------- .nv.compat                --------------------------
	.section	.nv.compat,"",@"SHT_CUDA_COMPAT_INFO"
	.align	4
        /*0000*/ 	.byte	0x02, 0x09, 0x01, 0x00, 0x02, 0x02, 0x02, 0x00, 0x02, 0x05, 0x05, 0x00, 0x03, 0x07, 0x01, 0x01
        /*0010*/ 	.byte	0x02, 0x03, 0x01, 0x00, 0x02, 0x06, 0x01, 0x00, 0x04, 0x0b, 0x08, 0x00, 0x09, 0x00, 0x00, 0x00
        /*0020*/ 	.byte	0x00, 0x00, 0x00, 0x00


//--------------------- .nv.info._ZN7cutlass13device_kernelINS_4gemm6kernel13GemmUniversalIN4cute5tupleIJiiiiEEENS1_10collective13CollectiveMmaINS1_35MainloopSm100TmaUmmaWarpSpecializedILi4ELi2ELi4ENS5_IJNS4_1CILi4EEESB_NSA_ILi1EEEEEEEENS5_IJNSA_ILi256EEENSA_ILi64EEESG_EEENS_10tfloat32_tENS5_IJlSC_lEEESI_SJ_NS4_8TiledMMAINS4_8MMA_AtomIJNS4_23SM100_MMA_TF32_2x1SM_SSISI_SI_fLi256ELi64ELNS4_4UMMA5MajorE0ELSO_0ELNSN_7ScaleInE0ELSP_0EEEEEENS4_6LayoutINS5_IJSC_SC_SC_EEENS5_IJNSA_ILi0EEESU_SU_EEEEENS5_IJNS4_10UnderscoreESX_SX_EEEEENS4_28SM100_TMA_2SM_LOAD_MULTICASTENS4_14ComposedLayoutINS4_7SwizzleILi3ELi4ELi3EEENS4_18smem_ptr_flag_bitsILi32EEENSS_INS5_IJNSA_ILi8EEENSA_ILi32EEEEEENS5_IJS17_SC_EEEEEEEvNS4_8identityES10_S1B_vS1C_EENS_8epilogue10collective18CollectiveEpilogueINS1E_23Sm100TmaWarpSpecializedILi4ELi2ELi16ELb1ELb0EEEJNS5_IJNSA_ILi128EEESG_SG_EEENS5_IJNSS_IS1J_SC_EENSS_INSA_ILi16EEESC_EEEEESI_SJ_SI_SJ_NS1E_6fusion15FusionCallbacksIS1I_NS1P_17LinearCombinationISI_fSI_fLNS_15FloatRoundStyleE2EEES1K_S1O_JEEENS4_5SM1004TMEM4LOAD26SM100_TMEM_LOAD_32dp32b16xENS4_13SM90_TMA_LOADENS11_INS12_ILi2ELi4ELi3EEES15_NSS_INS5_IJS16_S1M_EEENS5_IJS1M_SC_EEEEEEENS4_39AutoVectorizingCopyWithAssumedAlignmentILi128EEENS4_14SM90_TMA_STOREES24_S26_S26_EEEvvEEEEvNT_6ParamsE --------------------------
	.section	.nv.info._ZN7cutlass13device_kernelINS_4gemm6kernel13GemmUniversalIN4cute5tupleIJiiiiEEENS1_10collective13CollectiveMmaINS1_35MainloopSm100TmaUmmaWarpSpecializedILi4ELi2ELi4ENS5_IJNS4_1CILi4EEESB_NSA_ILi1EEEEEEEENS5_IJNSA_ILi256EEENSA_ILi64EEESG_EEENS_10tfloat32_tENS5_IJlSC_lEEESI_SJ_NS4_8TiledMMAINS4_8MMA_AtomIJNS4_23SM100_MMA_TF32_2x1SM_SSISI_SI_fLi256ELi64ELNS4_4UMMA5MajorE0ELSO_0ELNSN_7ScaleInE0ELSP_0EEEEEENS4_6LayoutINS5_IJSC_SC_SC_EEENS5_IJNSA_ILi0EEESU_SU_EEEEENS5_IJNS4_10UnderscoreESX_SX_EEEEENS4_28SM100_TMA_2SM_LOAD_MULTICASTENS4_14ComposedLayoutINS4_7SwizzleILi3ELi4ELi3EEENS4_18smem_ptr_flag_bitsILi32EEENSS_INS5_IJNSA_ILi8EEENSA_ILi32EEEEEENS5_IJS17_SC_EEEEEEEvNS4_8identityES10_S1B_vS1C_EENS_8epilogue10collective18CollectiveEpilogueINS1E_23Sm100TmaWarpSpecializedILi4ELi2ELi16ELb1ELb0EEEJNS5_IJNSA_ILi128EEESG_SG_EEENS5_IJNSS_IS1J_SC_EENSS_INSA_ILi16EEESC_EEEEESI_SJ_SI_SJ_NS1E_6fusion15FusionCallbacksIS1I_NS1P_17LinearCombinationISI_fSI_fLNS_15FloatRoundStyleE2EEES1K_S1O_JEEENS4_5SM1004TMEM4LOAD26SM100_TMEM_LOAD_32dp32b16xENS4_13SM90_TMA_LOADENS11_INS12_ILi2ELi4ELi3EEES15_NSS_INS5_IJS16_S1M_EEENS5_IJS1M_SC_EEEEEEENS4_39AutoVectorizingCopyWithAssumedAlignmentILi128EEENS4_14SM90_TMA_STOREES24_S26_S26_EEEvvEEEEvNT_6ParamsE,"",@"SHT_CUDA_INFO"
	.sectionflags	@""
	.align	4


	//----- nvinfo : EIATTR_CUDA_API_VERSION
	.align		4
        /*0000*/ 	.byte	0x04, 0x37
        /*0002*/ 	.short	(.L_31 - .L_30)
.L_30:
        /*0004*/ 	.word	0x00000082


	//----- nvinfo : EIATTR_KPARAM_INFO
	.align		4
.L_31:
        /*0008*/ 	.byte	0x04, 0x17
        /*000a*/ 	.short	(.L_33 - .L_32)
.L_32:
        /*000c*/ 	.word	0x00000000
        /*0010*/ 	.short	0x0000
        /*0012*/ 	.short	0x0000
        /*0014*/ 	.byte	0x00, 0xf0, 0x01, 0x20


	//----- nvinfo : EIATTR_AT_ENTRY_FRAGMENTS
	.align		4
.L_33:
        /*0018*/ 	.byte	0x04, 0x4f
        /*001a*/ 	.short	(.L_35 - .L_34)


	//   ....[0]....
.L_34:
        /*001c*/ 	.word	0x00000007


	//----- nvinfo : EIATTR_RESERVED_SMEM_USED
	.align		4
.L_35:
        /*0020*/ 	.byte	0x01, 0x41
	.zero		2


	//----- nvinfo : EIATTR_SPARSE_MMA_MASK
	.align		4
        /*0024*/ 	.byte	0x03, 0x50
        /*0026*/ 	.short	0x0000


	//----- nvinfo : EIATTR_TCGEN05_2CTA_USED
	.align		4
        /*0028*/ 	.byte	0x01, 0x52
	.zero		2


	//----- nvinfo : EIATTR_MAXREG_COUNT
	.align		4
        /*002c*/ 	.byte	0x03, 0x1b
        /*002e*/ 	.short	0x00ff


	//----- nvinfo : EIATTR_NUM_BARRIERS
	.align		4
        /*0030*/ 	.byte	0x02, 0x4c
        /*0032*/ 	.byte	0x07
	.zero		1


	//----- nvinfo : EIATTR_EXTERNS
	.align		4
        /*0034*/ 	.byte	0x04, 0x0f
        /*0036*/ 	.short	(.L_37 - .L_36)


	//   ....[0]....
	.align		4
.L_36:
        /*0038*/ 	.word	index@(__assertfail)


	//----- nvinfo : EIATTR_MERCURY_ISA_VERSION
	.align		4
.L_37:
        /*003c*/ 	.byte	0x03, 0x5f
        /*003e*/ 	.short	0x0101


	//----- nvinfo : EIATTR_INT_WARP_WIDE_INSTR_OFFSETS
	.align		4
        /*0040*/ 	.byte	0x04, 0x31
        /*0042*/ 	.short	(.L_39 - .L_38)


	//   ....[0]....
.L_38:
        /*0044*/ 	.word	0x00000d60


	//   ....[1]....
        /*0048*/ 	.word	0x00000e00


	//   ....[2]....
        /*004c*/ 	.word	0x000049a0


	//   ....[3]....
        /*0050*/ 	.word	0x000049d0


	//   ....[4]....
        /*0054*/ 	.word	0x000049f0


	//   ....[5]....
        /*0058*/ 	.word	0x00005530


	//   ....[6]....
        /*005c*/ 	.word	0x000055a0


	//   ....[7]....
        /*0060*/ 	.word	0x00005680


	//   ....[8]....
        /*0064*/ 	.word	0x00005700


	//   ....[9]....
        /*0068*/ 	.word	0x00005800


	//   ....[10]....
        /*006c*/ 	.word	0x00005880


	//   ....[11]....
        /*0070*/ 	.word	0x00005970


	//   ....[12]....
        /*0074*/ 	.word	0x00005a20


	//----- nvinfo : EIATTR_COOP_GROUP_MASK_REGIDS
	.align		4
.L_39:
        /*0078*/ 	.byte	0x04, 0x29
        /*007a*/ 	.short	(.L_41 - .L_40)


	//   ....[0]....
.L_40:
        /*007c*/ 	.word	0xffffffff


	//   ....[1]....
        /*0080*/ 	.word	0xffffffff


	//   ....[2]....
        /*0084*/ 	.word	0xffffffff


	//   ....[3]....
        /*0088*/ 	.word	0xffffffff


	//   ....[4]....
        /*008c*/ 	.word	0xffffffff


	//   ....[5]....
        /*0090*/ 	.word	0xffffffff


	//   ....[6]....
        /*0094*/ 	.word	0xffffffff


	//   ....[7]....
        /*0098*/ 	.word	0xffffffff


	//   ....[8]....
        /*009c*/ 	.word	0xffffffff


	//   ....[9]....
        /*00a0*/ 	.word	0xffffffff


	//   ....[10]....
        /*00a4*/ 	.word	0xffffffff


	//   ....[11]....
        /*00a8*/ 	.word	0xffffffff


	//   ....[12]....
        /*00ac*/ 	.word	0xffffffff


	//   ....[13]....
        /*00b0*/ 	.word	0xffffffff


	//----- nvinfo : EIATTR_COOP_GROUP_INSTR_OFFSETS
	.align		4
.L_41:
        /*00b4*/ 	.byte	0x04, 0x28
        /*00b6*/ 	.short	(.L_43 - .L_42)


	//   ....[0]....
.L_42:
        /*00b8*/ 	.word	0x000000b0


	//   ....[1]....
        /*00bc*/ 	.word	0x00000510


	//   ....[2]....
        /*00c0*/ 	.word	0x000006d0


	//   ....[3]....
        /*00c4*/ 	.word	0x00000860


	//   ....[4]....
        /*00c8*/ 	.word	0x00000950


	//   ....[5]....
        /*00cc*/ 	.word	0x00000ab0


	//   ....[6]....
        /*00d0*/ 	.word	0x00000c40


	//   ....[7]....
        /*00d4*/ 	.word	0x00000e80


	//   ....[8]....
        /*00d8*/ 	.word	0x00002710


	//   ....[9]....
        /*00dc*/ 	.word	0x000035c0


	//   ....[10]....
        /*00e0*/ 	.word	0x00003a90


	//   ....[11]....
        /*00e4*/ 	.word	0x00003ac0


	//   ....[12]....
        /*00e8*/ 	.word	0x000048a0


	//   ....[13]....
        /*00ec*/ 	.word	0x00004ab0


	//----- nvinfo : EIATTR_VRC_CTA_INIT_COUNT
	.align		4
.L_43:
        /*00f0*/ 	.byte	0x02, 0x4a
        /*00f2*/ 	.byte	0x80
	.zero		1


	//----- nvinfo : EIATTR_SYSCALL_OFFSETS
	.align		4
        /*00f4*/ 	.byte	0x04, 0x46
        /*00f6*/ 	.short	(.L_45 - .L_44)


	//   ....[0]....
.L_44:
        /*00f8*/ 	.word	0x00006670


	//   ....[1]....
        /*00fc*/ 	.word	0x00006760


	//   ....[2]....
        /*0100*/ 	.word	0x00006ec0


	//   ....[3]....
        /*0104*/ 	.word	0x00007840


	//   ....[4]....
        /*0108*/ 	.word	0x000081a0


	//   ....[5]....
        /*010c*/ 	.word	0x00008b00


	//----- nvinfo : EIATTR_MBARRIER_INSTR_OFFSETS
	.align		4
.L_45:
        /*0110*/ 	.byte	0x04, 0x39
        /*0112*/ 	.short	(.L_47 - .L_46)


	//   ....[0]....
.L_46:
        /*0114*/ 	.word	0x00000640
        /*0118*/ 	.word	0x000000ff
        /*011c*/ 	.word	0x00000000
        /*0120*/ 	.short	0x0100
        /*0122*/ 	.byte	0x04
	.zero		1


	//   ....[1]....
        /*0124*/ 	.word	0x00000650
        /*0128*/ 	.word	0x000000ff
        /*012c*/ 	.word	0x00000020
        /*0130*/ 	.short	0x0100
        /*0132*/ 	.byte	0x04
	.zero		1


	//   ....[2]....
        /*0134*/ 	.word	0x00000660
        /*0138*/ 	.word	0x000000ff
        /*013c*/ 	.word	0x00000008
        /*0140*/ 	.short	0x0100
        /*0142*/ 	.byte	0x04
	.zero		1


	//   ....[3]....
        /*0144*/ 	.word	0x00000670
        /*0148*/ 	.word	0x000000ff
        /*014c*/ 	.word	0x00000028
        /*0150*/ 	.short	0x0100
        /*0152*/ 	.byte	0x04
	.zero		1


	//   ....[4]....
        /*0154*/ 	.word	0x00000680
        /*0158*/ 	.word	0x000000ff
        /*015c*/ 	.word	0x00000010
        /*0160*/ 	.short	0x0100
        /*0162*/ 	.byte	0x04
	.zero		1


	//   ....[5]....
        /*0164*/ 	.word	0x00000690
        /*0168*/ 	.word	0x000000ff
        /*016c*/ 	.word	0x00000030
        /*0170*/ 	.short	0x0100
        /*0172*/ 	.byte	0x04
	.zero		1


	//   ....[6]....
        /*0174*/ 	.word	0x000006a0
        /*0178*/ 	.word	0x000000ff
        /*017c*/ 	.word	0x00000018
        /*0180*/ 	.short	0x0100
        /*0182*/ 	.byte	0x04
	.zero		1


	//   ....[7]....
        /*0184*/ 	.word	0x000006b0
        /*0188*/ 	.word	0x000000ff
        /*018c*/ 	.word	0x00000038
        /*0190*/ 	.short	0x0100
        /*0192*/ 	.byte	0x04
	.zero		1


	//   ....[8]....
        /*0194*/ 	.word	0x000007d0
        /*0198*/ 	.word	0x000000ff
        /*019c*/ 	.word	0x00000040
        /*01a0*/ 	.short	0x0100
        /*01a2*/ 	.byte	0x04
	.zero		1


	//   ....[9]....
        /*01a4*/ 	.word	0x000007e0
        /*01a8*/ 	.word	0x000000ff
        /*01ac*/ 	.word	0x00000060
        /*01b0*/ 	.short	0x0100
        /*01b2*/ 	.byte	0x04
	.zero		1


	//   ....[10]....
        /*01b4*/ 	.word	0x000007f0
        /*01b8*/ 	.word	0x000000ff
        /*01bc*/ 	.word	0x00000048
        /*01c0*/ 	.short	0x0100
        /*01c2*/ 	.byte	0x04
	.zero		1


	//   ....[11]....
        /*01c4*/ 	.word	0x00000800
        /*01c8*/ 	.word	0x000000ff
        /*01cc*/ 	.word	0x00000068
        /*01d0*/ 	.short	0x0100
        /*01d2*/ 	.byte	0x04
	.zero		1


	//   ....[12]....
        /*01d4*/ 	.word	0x00000810
        /*01d8*/ 	.word	0x000000ff
        /*01dc*/ 	.word	0x00000050
        /*01e0*/ 	.short	0x0100
        /*01e2*/ 	.byte	0x04
	.zero		1


	//   ....[13]....
        /*01e4*/ 	.word	0x00000820
        /*01e8*/ 	.word	0x000000ff
        /*01ec*/ 	.word	0x00000070
        /*01f0*/ 	.short	0x0100
        /*01f2*/ 	.byte	0x04
	.zero		1


	//   ....[14]....
        /*01f4*/ 	.word	0x00000830
        /*01f8*/ 	.word	0x000000ff
        /*01fc*/ 	.word	0x00000058
        /*0200*/ 	.short	0x0100
        /*0202*/ 	.byte	0x04
	.zero		1


	//   ....[15]....
        /*0204*/ 	.word	0x00000840
        /*0208*/ 	.word	0x000000ff
        /*020c*/ 	.word	0x00000078
        /*0210*/ 	.short	0x0100
        /*0212*/ 	.byte	0x04
	.zero		1


	//   ....[16]....
        /*0214*/ 	.word	0x00000920
        /*0218*/ 	.word	0x000000ff
        /*021c*/ 	.word	0x00000080
        /*0220*/ 	.short	0x0100
        /*0222*/ 	.byte	0x06
	.zero		1


	//   ....[17]....
        /*0224*/ 	.word	0x00000930
        /*0228*/ 	.word	0x000000ff
        /*022c*/ 	.word	0x00000088
        /*0230*/ 	.short	0x0100
        /*0232*/ 	.byte	0x06
	.zero		1


	//   ....[18]....
        /*0234*/ 	.word	0x00000a60
        /*0238*/ 	.word	0x000000ff
        /*023c*/ 	.word	0x00000090
        /*0240*/ 	.short	0x0100
        /*0242*/ 	.byte	0x06
	.zero		1


	//   ....[19]....
        /*0244*/ 	.word	0x00000a70
        /*0248*/ 	.word	0x000000ff
        /*024c*/ 	.word	0x000000a0
        /*0250*/ 	.short	0x0100
        /*0252*/ 	.byte	0x06
	.zero		1


	//   ....[20]....
        /*0254*/ 	.word	0x00000a80
        /*0258*/ 	.word	0x000000ff
        /*025c*/ 	.word	0x00000098
        /*0260*/ 	.short	0x0100
        /*0262*/ 	.byte	0x06
	.zero		1


	//   ....[21]....
        /*0264*/ 	.word	0x00000a90
        /*0268*/ 	.word	0x000000ff
        /*026c*/ 	.word	0x000000a8
        /*0270*/ 	.short	0x0100
        /*0272*/ 	.byte	0x06
	.zero		1


	//   ....[22]....
        /*0274*/ 	.word	0x00000bb0
        /*0278*/ 	.word	0x000000ff
        /*027c*/ 	.word	0x000000b0
        /*0280*/ 	.short	0x0100
        /*0282*/ 	.byte	0x04
	.zero		1


	//   ....[23]....
        /*0284*/ 	.word	0x00000bc0
        /*0288*/ 	.word	0x000000ff
        /*028c*/ 	.word	0x000000d0
        /*0290*/ 	.short	0x0100
        /*0292*/ 	.byte	0x04
	.zero		1


	//   ....[24]....
        /*0294*/ 	.word	0x00000bd0
        /*0298*/ 	.word	0x000000ff
        /*029c*/ 	.word	0x000000b8
        /*02a0*/ 	.short	0x0100
        /*02a2*/ 	.byte	0x04
	.zero		1


	//   ....[25]....
        /*02a4*/ 	.word	0x00000be0
        /*02a8*/ 	.word	0x000000ff
        /*02ac*/ 	.word	0x000000d8
        /*02b0*/ 	.short	0x0100
        /*02b2*/ 	.byte	0x04
	.zero		1


	//   ....[26]....
        /*02b4*/ 	.word	0x00000bf0
        /*02b8*/ 	.word	0x000000ff
        /*02bc*/ 	.word	0x000000c0
        /*02c0*/ 	.short	0x0100
        /*02c2*/ 	.byte	0x04
	.zero		1


	//   ....[27]....
        /*02c4*/ 	.word	0x00000c00
        /*02c8*/ 	.word	0x000000ff
        /*02cc*/ 	.word	0x000000e0
        /*02d0*/ 	.short	0x0100
        /*02d2*/ 	.byte	0x04
	.zero		1


	//   ....[28]....
        /*02d4*/ 	.word	0x00000c10
        /*02d8*/ 	.word	0x000000ff
        /*02dc*/ 	.word	0x000000c8
        /*02e0*/ 	.short	0x0100
        /*02e2*/ 	.byte	0x04
	.zero		1


	//   ....[29]....
        /*02e4*/ 	.word	0x00000c20
        /*02e8*/ 	.word	0x000000ff
        /*02ec*/ 	.word	0x000000e8
        /*02f0*/ 	.short	0x0100
        /*02f2*/ 	.byte	0x04
	.zero		1


	//   ....[30]....
        /*02f4*/ 	.word	0x00000d10
        /*02f8*/ 	.word	0x000000ff
        /*02fc*/ 	.word	0x000000f0
        /*0300*/ 	.short	0x0100
        /*0302*/ 	.byte	0x04
	.zero		1


	//   ....[31]....
        /*0304*/ 	.word	0x00000d20
        /*0308*/ 	.word	0x000000ff
        /*030c*/ 	.word	0x00000100
        /*0310*/ 	.short	0x0100
        /*0312*/ 	.byte	0x04
	.zero		1


	//   ....[32]....
        /*0314*/ 	.word	0x00000d30
        /*0318*/ 	.word	0x000000ff
        /*031c*/ 	.word	0x000000f8
        /*0320*/ 	.short	0x0100
        /*0322*/ 	.byte	0x04
	.zero		1


	//   ....[33]....
        /*0324*/ 	.word	0x00000d40
        /*0328*/ 	.word	0x000000ff
        /*032c*/ 	.word	0x00000108
        /*0330*/ 	.short	0x0100
        /*0332*/ 	.byte	0x04
	.zero		1


	//   ....[34]....
        /*0334*/ 	.word	0x00000e40
        /*0338*/ 	.word	0x000000ff
        /*033c*/ 	.word	0x00000110
        /*0340*/ 	.short	0x0100
        /*0342*/ 	.byte	0x06
	.zero		1


	//   ....[35]....
        /*0344*/ 	.word	0x00001cb0
        /*0348*/ 	.word	0x00000000
        /*034c*/ 	.word	0x00000100
        /*0350*/ 	.short	0x010a
        /*0352*/ 	.byte	0xff
	.zero		1


	//   ....[36]....
        /*0354*/ 	.word	0x00001ce0
        /*0358*/ 	.word	0x00000000
        /*035c*/ 	.word	0x000000f0
        /*0360*/ 	.short	0x0101
        /*0362*/ 	.byte	0xff
	.zero		1


	//   ....[37]....
        /*0364*/ 	.word	0x00001da0
        /*0368*/ 	.word	0x000000ff
        /*036c*/ 	.word	0x00000020
        /*0370*/ 	.short	0x010a
        /*0372*/ 	.byte	0x04
	.zero		1


	//   ....[38]....
        /*0374*/ 	.word	0x00001e70
        /*0378*/ 	.word	0x000000ff
        /*037c*/ 	.word	0x00000020
        /*0380*/ 	.short	0x010a
        /*0382*/ 	.byte	0x05
	.zero		1


	//   ....[39]....
        /*0384*/ 	.word	0x00001fd0
        /*0388*/ 	.word	0x000000ff
        /*038c*/ 	.word	0x00000020
        /*0390*/ 	.short	0x010a
        /*0392*/ 	.byte	0x04
	.zero		1


	//   ....[40]....
        /*0394*/ 	.word	0x00002280
        /*0398*/ 	.word	0x000000ff
        /*039c*/ 	.word	0x00000088
        /*03a0*/ 	.short	0x0101
        /*03a2*/ 	.byte	0x15
	.zero		1


	//   ....[41]....
        /*03a4*/ 	.word	0x000022a0
        /*03a8*/ 	.word	0x000000ff
        /*03ac*/ 	.word	0x00000020
        /*03b0*/ 	.short	0x010a
        /*03b2*/ 	.byte	0x04
	.zero		1


	//   ....[42]....
        /*03b4*/ 	.word	0x00002320
        /*03b8*/ 	.word	0x000000ff
        /*03bc*/ 	.word	0x00000020
        /*03c0*/ 	.short	0x010a
        /*03c2*/ 	.byte	0x06
	.zero		1


	//   ....[43]....
        /*03c4*/ 	.word	0x00002460
        /*03c8*/ 	.word	0x000000ff
        /*03cc*/ 	.word	0x00000020
        /*03d0*/ 	.short	0x010a
        /*03d2*/ 	.byte	0x04
	.zero		1


	//   ....[44]....
        /*03d4*/ 	.word	0x00002740
        /*03d8*/ 	.word	0x00000003
        /*03dc*/ 	.word	0x00000090
        /*03e0*/ 	.short	0x010a
        /*03e2*/ 	.byte	0xff
	.zero		1


	//   ....[45]....
        /*03e4*/ 	.word	0x00002890
        /*03e8*/ 	.word	0x00000000
        /*03ec*/ 	.word	0x00000000
        /*03f0*/ 	.short	0x0101
        /*03f2*/ 	.byte	0xff
	.zero		1


	//   ....[46]....
        /*03f4*/ 	.word	0x00002e40
        /*03f8*/ 	.word	0x000000ff
        /*03fc*/ 	.word	0x00000000
        /*0400*/ 	.short	0x010a
        /*0402*/ 	.byte	0x04
	.zero		1


	//   ....[47]....
        /*0404*/ 	.word	0x00002ed0
        /*0408*/ 	.word	0x000000ff
        /*040c*/ 	.word	0x00000000
        /*0410*/ 	.short	0x010a
        /*0412*/ 	.byte	0x05
	.zero		1


	//   ....[48]....
        /*0414*/ 	.word	0x00002f60
        /*0418*/ 	.word	0x000000ff
        /*041c*/ 	.word	0x00000000
        /*0420*/ 	.short	0x010a
        /*0422*/ 	.byte	0x05
	.zero		1


	//   ....[49]....
        /*0424*/ 	.word	0x00003000
        /*0428*/ 	.word	0x00000000
        /*042c*/ 	.word	0x00000000
        /*0430*/ 	.short	0x010a
        /*0432*/ 	.byte	0xff
	.zero		1


	//   ....[50]....
        /*0434*/ 	.word	0x00003120
        /*0438*/ 	.word	0x00000002
        /*043c*/ 	.word	0x000000f0
        /*0440*/ 	.short	0x010a
        /*0442*/ 	.byte	0xff
	.zero		1


	//   ....[51]....
        /*0444*/ 	.word	0x00003190
        /*0448*/ 	.word	0x00000002
        /*044c*/ 	.word	0x00000000
        /*0450*/ 	.short	0x0101
        /*0452*/ 	.byte	0xff
	.zero		1


	//   ....[52]....
        /*0454*/ 	.word	0x000031b0
        /*0458*/ 	.word	0x000000ff
        /*045c*/ 	.word	0x000000a0
        /*0460*/ 	.short	0x010a
        /*0462*/ 	.byte	0x04
	.zero		1


	//   ....[53]....
        /*0464*/ 	.word	0x000032d0
        /*0468*/ 	.word	0x00000002
        /*046c*/ 	.word	0x00000090
        /*0470*/ 	.short	0x010a
        /*0472*/ 	.byte	0xff
	.zero		1


	//   ....[54]....
        /*0474*/ 	.word	0x000033d0
        /*0478*/ 	.word	0x00000002
        /*047c*/ 	.word	0x00000000
        /*0480*/ 	.short	0x0101
        /*0482*/ 	.byte	0xff
	.zero		1


	//   ....[55]....
        /*0484*/ 	.word	0x00003460
        /*0488*/ 	.word	0x000000ff
        /*048c*/ 	.word	0x000000a0
        /*0490*/ 	.short	0x0106
        /*0492*/ 	.byte	0x04
	.zero		1


	//   ....[56]....
        /*0494*/ 	.word	0x00003480
        /*0498*/ 	.word	0x000000ff
        /*049c*/ 	.word	0x000000a0
        /*04a0*/ 	.short	0x010a
        /*04a2*/ 	.byte	0x04
	.zero		1


	//   ....[57]....
        /*04a4*/ 	.word	0x00003510
        /*04a8*/ 	.word	0x000000ff
        /*04ac*/ 	.word	0x000000a0
        /*04b0*/ 	.short	0x0106
        /*04b2*/ 	.byte	0x07
	.zero		1


	//   ....[58]....
        /*04b4*/ 	.word	0x00003550
        /*04b8*/ 	.word	0x00000000
        /*04bc*/ 	.word	0x000000a0
        /*04c0*/ 	.short	0x010a
        /*04c2*/ 	.byte	0xff
	.zero		1


	//   ....[59]....
        /*04c4*/ 	.word	0x00003790
        /*04c8*/ 	.word	0x000000ff
        /*04cc*/ 	.word	0x00000008
        /*04d0*/ 	.short	0x010a
        /*04d2*/ 	.byte	0x05
	.zero		1


	//   ....[60]....
        /*04d4*/ 	.word	0x000037b0
        /*04d8*/ 	.word	0x000000ff
        /*04dc*/ 	.word	0x00000008
        /*04e0*/ 	.short	0x010a
        /*04e2*/ 	.byte	0x05
	.zero		1


	//   ....[61]....
        /*04e4*/ 	.word	0x00003940
        /*04e8*/ 	.word	0x000000ff
        /*04ec*/ 	.word	0x00000008
        /*04f0*/ 	.short	0x010a
        /*04f2*/ 	.byte	0x05
	.zero		1


	//   ....[62]....
        /*04f4*/ 	.word	0x00003960
        /*04f8*/ 	.word	0x000000ff
        /*04fc*/ 	.word	0x00000008
        /*0500*/ 	.short	0x010a
        /*0502*/ 	.byte	0x05
	.zero		1


	//   ....[63]....
        /*0504*/ 	.word	0x00003a20
        /*0508*/ 	.word	0x000000ff
        /*050c*/ 	.word	0x00000000
        /*0510*/ 	.short	0x0101
        /*0512*/ 	.byte	0x04
	.zero		1


	//   ....[64]....
        /*0514*/ 	.word	0x00003de0
        /*0518*/ 	.word	0x00000000
        /*051c*/ 	.word	0x00000090
        /*0520*/ 	.short	0x010a
        /*0522*/ 	.byte	0xff
	.zero		1


	//   ....[65]....
        /*0524*/ 	.word	0x00003ea0
        /*0528*/ 	.word	0x00000000
        /*052c*/ 	.word	0x00000000
        /*0530*/ 	.short	0x0101
        /*0532*/ 	.byte	0xff
	.zero		1


	//   ....[66]....
        /*0534*/ 	.word	0x00003f60
        /*0538*/ 	.word	0x000000ff
        /*053c*/ 	.word	0x00000000
        /*0540*/ 	.short	0x010a
        /*0542*/ 	.byte	0x04
	.zero		1


	//   ....[67]....
        /*0544*/ 	.word	0x00003f70
        /*0548*/ 	.word	0x000000ff
        /*054c*/ 	.word	0x000000d0
        /*0550*/ 	.short	0x010a
        /*0552*/ 	.byte	0x2e
	.zero		1


	//   ....[68]....
        /*0554*/ 	.word	0x00004020
        /*0558*/ 	.word	0x000000ff
        /*055c*/ 	.word	0x00000000
        /*0560*/ 	.short	0x010a
        /*0562*/ 	.byte	0x07
	.zero		1


	//   ....[69]....
        /*0564*/ 	.word	0x00004150
        /*0568*/ 	.word	0x000000ff
        /*056c*/ 	.word	0x00000000
        /*0570*/ 	.short	0x010a
        /*0572*/ 	.byte	0x04
	.zero		1


	//   ....[70]....
        /*0574*/ 	.word	0x00004590
        /*0578*/ 	.word	0x000000ff
        /*057c*/ 	.word	0x00000000
        /*0580*/ 	.short	0x010a
        /*0582*/ 	.byte	0x04
	.zero		1


	//   ....[71]....
        /*0584*/ 	.word	0x00004620
        /*0588*/ 	.word	0x000000ff
        /*058c*/ 	.word	0x00000000
        /*0590*/ 	.short	0x010a
        /*0592*/ 	.byte	0x05
	.zero		1


	//   ....[72]....
        /*0594*/ 	.word	0x000046b0
        /*0598*/ 	.word	0x000000ff
        /*059c*/ 	.word	0x00000000
        /*05a0*/ 	.short	0x010a
        /*05a2*/ 	.byte	0x05
	.zero		1


	//   ....[73]....
        /*05a4*/ 	.word	0x00004750
        /*05a8*/ 	.word	0x00000000
        /*05ac*/ 	.word	0x00000000
        /*05b0*/ 	.short	0x010a
        /*05b2*/ 	.byte	0xff
	.zero		1


	//   ....[74]....
        /*05b4*/ 	.word	0x00004790
        /*05b8*/ 	.word	0x00000000
        /*05bc*/ 	.word	0x00000000
        /*05c0*/ 	.short	0x010a
        /*05c2*/ 	.byte	0xff
	.zero		1


	//   ....[75]....
        /*05c4*/ 	.word	0x00004800
        /*05c8*/ 	.word	0x000000ff
        /*05cc*/ 	.word	0x00000000
        /*05d0*/ 	.short	0x0101
        /*05d2*/ 	.byte	0x04
	.zero		1


	//   ....[76]....
        /*05d4*/ 	.word	0x00004840
        /*05d8*/ 	.word	0x000000ff
        /*05dc*/ 	.word	0x00000110
        /*05e0*/ 	.short	0x010a
        /*05e2*/ 	.byte	0x29
	.zero		1


	//   ....[77]....
        /*05e4*/ 	.word	0x00004890
        /*05e8*/ 	.word	0x000000ff
        /*05ec*/ 	.word	0x00000000
        /*05f0*/ 	.short	0x0101
        /*05f2*/ 	.byte	0x04
	.zero		1


	//   ....[78]....
        /*05f4*/ 	.word	0x00004d30
        /*05f8*/ 	.word	0x0000000c
        /*05fc*/ 	.word	0x00000090
        /*0600*/ 	.short	0x010a
        /*0602*/ 	.byte	0xff
	.zero		1


	//   ....[79]....
        /*0604*/ 	.word	0x00004ea0
        /*0608*/ 	.word	0x00000000
        /*060c*/ 	.word	0x00000000
        /*0610*/ 	.short	0x0101
        /*0612*/ 	.byte	0xff
	.zero		1


	//   ....[80]....
        /*0614*/ 	.word	0x00005330
        /*0618*/ 	.word	0x000000ff
        /*061c*/ 	.word	0x00000088
        /*0620*/ 	.short	0x010a
        /*0622*/ 	.byte	0x15
	.zero		1


	//   ....[81]....
        /*0624*/ 	.word	0x000054b0
        /*0628*/ 	.word	0x000000ff
        /*062c*/ 	.word	0x00000060
        /*0630*/ 	.short	0x010a
        /*0632*/ 	.byte	0x15
	.zero		1


	//   ....[82]....
        /*0634*/ 	.word	0x00005630
        /*0638*/ 	.word	0x000000ff
        /*063c*/ 	.word	0x00000040
        /*0640*/ 	.short	0x010b
        /*0642*/ 	.byte	0x15
	.zero		1


	//   ....[83]....
        /*0644*/ 	.word	0x00005640
        /*0648*/ 	.word	0x000000ff
        /*064c*/ 	.word	0x00000000
        /*0650*/ 	.short	0x0101
        /*0652*/ 	.byte	0x06
	.zero		1


	//   ....[84]....
        /*0654*/ 	.word	0x00005650
        /*0658*/ 	.word	0x000000ff
        /*065c*/ 	.word	0x00000068
        /*0660*/ 	.short	0x010a
        /*0662*/ 	.byte	0x15
	.zero		1


	//   ....[85]....
        /*0664*/ 	.word	0x000057b0
        /*0668*/ 	.word	0x000000ff
        /*066c*/ 	.word	0x00000048
        /*0670*/ 	.short	0x010b
        /*0672*/ 	.byte	0x15
	.zero		1


	//   ....[86]....
        /*0674*/ 	.word	0x000057c0
        /*0678*/ 	.word	0x000000ff
        /*067c*/ 	.word	0x00000000
        /*0680*/ 	.short	0x0101
        /*0682*/ 	.byte	0x06
	.zero		1


	//   ....[87]....
        /*0684*/ 	.word	0x000057d0
        /*0688*/ 	.word	0x000000ff
        /*068c*/ 	.word	0x00000070
        /*0690*/ 	.short	0x010a
        /*0692*/ 	.byte	0x15
	.zero		1


	//   ....[88]....
        /*0694*/ 	.word	0x00005920
        /*0698*/ 	.word	0x000000ff
        /*069c*/ 	.word	0x00000050
        /*06a0*/ 	.short	0x010b
        /*06a2*/ 	.byte	0x15
	.zero		1


	//   ....[89]....
        /*06a4*/ 	.word	0x00005930
        /*06a8*/ 	.word	0x000000ff
        /*06ac*/ 	.word	0x00000000
        /*06b0*/ 	.short	0x0101
        /*06b2*/ 	.byte	0x06
	.zero		1


	//   ....[90]....
        /*06b4*/ 	.word	0x00005940
        /*06b8*/ 	.word	0x000000ff
        /*06bc*/ 	.word	0x00000078
        /*06c0*/ 	.short	0x010a
        /*06c2*/ 	.byte	0x15
	.zero		1


	//   ....[91]....
        /*06c4*/ 	.word	0x00005b30
        /*06c8*/ 	.word	0x000000ff
        /*06cc*/ 	.word	0x00000058
        /*06d0*/ 	.short	0x010b
        /*06d2*/ 	.byte	0x15
	.zero		1


	//   ....[92]....
        /*06d4*/ 	.word	0x00005b40
        /*06d8*/ 	.word	0x000000ff
        /*06dc*/ 	.word	0x00000000
        /*06e0*/ 	.short	0x0101
        /*06e2*/ 	.byte	0x25
	.zero		1


	//   ....[93]....
        /*06e4*/ 	.word	0x00005b70
        /*06e8*/ 	.word	0x000000ff
        /*06ec*/ 	.word	0x00000060
        /*06f0*/ 	.short	0x010a
        /*06f2*/ 	.byte	0x15
	.zero		1


	//   ....[94]....
        /*06f4*/ 	.word	0x00005b90
        /*06f8*/ 	.word	0x000000ff
        /*06fc*/ 	.word	0x00000068
        /*0700*/ 	.short	0x010a
        /*0702*/ 	.byte	0x15
	.zero		1


	//   ....[95]....
        /*0704*/ 	.word	0x00005bb0
        /*0708*/ 	.word	0x000000ff
        /*070c*/ 	.word	0x00000070
        /*0710*/ 	.short	0x010a
        /*0712*/ 	.byte	0x15
	.zero		1


	//   ....[96]....
        /*0714*/ 	.word	0x00005bf0
        /*0718*/ 	.word	0x00000000
        /*071c*/ 	.word	0x00000078
        /*0720*/ 	.short	0x010a
        /*0722*/ 	.byte	0xff
	.zero		1


	//   ....[97]....
        /*0724*/ 	.word	0x00005f00
        /*0728*/ 	.word	0x00000003
        /*072c*/ 	.word	0x00000090
        /*0730*/ 	.short	0x010a
        /*0732*/ 	.byte	0xff
	.zero		1


	//   ....[98]....
        /*0734*/ 	.word	0x00006080
        /*0738*/ 	.word	0x00000000
        /*073c*/ 	.word	0x00000000
        /*0740*/ 	.short	0x0101
        /*0742*/ 	.byte	0xff
	.zero		1


	//   ....[99]....
        /*0744*/ 	.word	0x00006b90
        /*0748*/ 	.word	0x000000ff
        /*074c*/ 	.word	0x00000040
        /*0750*/ 	.short	0x010a
        /*0752*/ 	.byte	0x2c
	.zero		1


	//   ....[100]....
        /*0754*/ 	.word	0x00006bc0
        /*0758*/ 	.word	0x00000048
        /*075c*/ 	.word	0x000000b0
        /*0760*/ 	.short	0x010a
        /*0762*/ 	.byte	0xff
	.zero		1


	//   ....[101]....
        /*0764*/ 	.word	0x00006cb0
        /*0768*/ 	.word	0x000000ff
        /*076c*/ 	.word	0x00000040
        /*0770*/ 	.short	0x010a
        /*0772*/ 	.byte	0x2c
	.zero		1


	//   ....[102]....
        /*0774*/ 	.word	0x00006da0
        /*0778*/ 	.word	0x00000048
        /*077c*/ 	.word	0x000000b0
        /*0780*/ 	.short	0x010a
        /*0782*/ 	.byte	0xff
	.zero		1


	//   ....[103]....
        /*0784*/ 	.word	0x00007570
        /*0788*/ 	.word	0x00000000
        /*078c*/ 	.word	0x00000000
        /*0790*/ 	.short	0x0101
        /*0792*/ 	.byte	0xff
	.zero		1


	//   ....[104]....
        /*0794*/ 	.word	0x00007580
        /*0798*/ 	.word	0x00000002
        /*079c*/ 	.word	0x00000040
        /*07a0*/ 	.short	0x010a
        /*07a2*/ 	.byte	0xff
	.zero		1


	//   ....[105]....
        /*07a4*/ 	.word	0x00007660
        /*07a8*/ 	.word	0x00000002
        /*07ac*/ 	.word	0x00000040
        /*07b0*/ 	.short	0x010a
        /*07b2*/ 	.byte	0xff
	.zero		1


	//   ....[106]....
        /*07b4*/ 	.word	0x00007ed0
        /*07b8*/ 	.word	0x00000015
        /*07bc*/ 	.word	0x00000000
        /*07c0*/ 	.short	0x0101
        /*07c2*/ 	.byte	0xff
	.zero		1


	//   ....[107]....
        /*07c4*/ 	.word	0x00007ef0
        /*07c8*/ 	.word	0x00000000
        /*07cc*/ 	.word	0x00000040
        /*07d0*/ 	.short	0x010a
        /*07d2*/ 	.byte	0xff
	.zero		1


	//   ....[108]....
        /*07d4*/ 	.word	0x00007fc0
        /*07d8*/ 	.word	0x00000000
        /*07dc*/ 	.word	0x00000040
        /*07e0*/ 	.short	0x010a
        /*07e2*/ 	.byte	0xff
	.zero		1


	//   ....[109]....
        /*07e4*/ 	.word	0x00008830
        /*07e8*/ 	.word	0x00000015
        /*07ec*/ 	.word	0x00000000
        /*07f0*/ 	.short	0x0101
        /*07f2*/ 	.byte	0xff
	.zero		1


	//   ....[110]....
        /*07f4*/ 	.word	0x00008850
        /*07f8*/ 	.word	0x00000000
        /*07fc*/ 	.word	0x00000040
        /*0800*/ 	.short	0x010a
        /*0802*/ 	.byte	0xff
	.zero		1


	//   ....[111]....
        /*0804*/ 	.word	0x00008920
        /*0808*/ 	.word	0x00000000
        /*080c*/ 	.word	0x00000040
        /*0810*/ 	.short	0x010a
        /*0812*/ 	.byte	0xff
	.zero		1


	//   ....[112]....
        /*0814*/ 	.word	0x00008c30
        /*0818*/ 	.word	0x00000048
        /*081c*/ 	.word	0x00000000
        /*0820*/ 	.short	0x0101
        /*0822*/ 	.byte	0xff
	.zero		1


	//   ....[113]....
        /*0824*/ 	.word	0x000091e0
        /*0828*/ 	.word	0x00000000
        /*082c*/ 	.word	0x00000000
        /*0830*/ 	.short	0x0101
        /*0832*/ 	.byte	0xff
	.zero		1


	//   ....[114]....
        /*0834*/ 	.word	0x00009480
        /*0838*/ 	.word	0x000000ff
        /*083c*/ 	.word	0x00000000
        /*0840*/ 	.short	0x0101
        /*0842*/ 	.byte	0x06
	.zero		1


	//   ....[115]....
        /*0844*/ 	.word	0x000094a0
        /*0848*/ 	.word	0x00000000
        /*084c*/ 	.word	0x00000100
        /*0850*/ 	.short	0x010a
        /*0852*/ 	.byte	0xff
	.zero		1


	//   ....[116]....
        /*0854*/ 	.word	0x00009500
        /*0858*/ 	.word	0x00000000
        /*085c*/ 	.word	0x00000020
        /*0860*/ 	.short	0x010a
        /*0862*/ 	.byte	0xff
	.zero		1


	//   ....[117]....
        /*0864*/ 	.word	0x00009560
        /*0868*/ 	.word	0x00000000
        /*086c*/ 	.word	0x00000020
        /*0870*/ 	.short	0x010a
        /*0872*/ 	.byte	0xff
	.zero		1


	//   ....[118]....
        /*0874*/ 	.word	0x000095b0
        /*0878*/ 	.word	0x00000003
        /*087c*/ 	.word	0x00000090
        /*0880*/ 	.short	0x010a
        /*0882*/ 	.byte	0xff
	.zero		1


	//   ....[119]....
        /*0884*/ 	.word	0x00009610
        /*0888*/ 	.word	0x00000000
        /*088c*/ 	.word	0x00000000
        /*0890*/ 	.short	0x010a
        /*0892*/ 	.byte	0xff
	.zero		1


	//   ....[120]....
        /*0894*/ 	.word	0x00009670
        /*0898*/ 	.word	0x00000000
        /*089c*/ 	.word	0x00000000
        /*08a0*/ 	.short	0x010a
        /*08a2*/ 	.byte	0xff
	.zero		1


	//   ....[121]....
        /*08a4*/ 	.word	0x000096d0
        /*08a8*/ 	.word	0x00000000
        /*08ac*/ 	.word	0x00000000
        /*08b0*/ 	.short	0x010a
        /*08b2*/ 	.byte	0xff
	.zero		1


	//   ....[122]....
        /*08b4*/ 	.word	0x00009720
        /*08b8*/ 	.word	0x00000002
        /*08bc*/ 	.word	0x000000f0
        /*08c0*/ 	.short	0x010a
        /*08c2*/ 	.byte	0xff
	.zero		1


	//   ....[123]....
        /*08c4*/ 	.word	0x00009780
        /*08c8*/ 	.word	0x00000002
        /*08cc*/ 	.word	0x000000a0
        /*08d0*/ 	.short	0x010a
        /*08d2*/ 	.byte	0xff
	.zero		1


	//   ....[124]....
        /*08d4*/ 	.word	0x000097d0
        /*08d8*/ 	.word	0x00000002
        /*08dc*/ 	.word	0x00000090
        /*08e0*/ 	.short	0x010a
        /*08e2*/ 	.byte	0xff
	.zero		1


	//   ....[125]....
        /*08e4*/ 	.word	0x00009830
        /*08e8*/ 	.word	0x00000000
        /*08ec*/ 	.word	0x000000a0
        /*08f0*/ 	.short	0x010a
        /*08f2*/ 	.byte	0xff
	.zero		1


	//   ....[126]....
        /*08f4*/ 	.word	0x00009890
        /*08f8*/ 	.word	0x00000005
        /*08fc*/ 	.word	0x00000008
        /*0900*/ 	.short	0x010a
        /*0902*/ 	.byte	0xff
	.zero		1


	//   ....[127]....
        /*0904*/ 	.word	0x00009980
        /*0908*/ 	.word	0x00000000
        /*090c*/ 	.word	0x00000008
        /*0910*/ 	.short	0x010a
        /*0912*/ 	.byte	0xff
	.zero		1


	//   ....[128]....
        /*0914*/ 	.word	0x000099d0
        /*0918*/ 	.word	0x00000000
        /*091c*/ 	.word	0x00000090
        /*0920*/ 	.short	0x010a
        /*0922*/ 	.byte	0xff
	.zero		1


	//   ....[129]....
        /*0924*/ 	.word	0x00009a30
        /*0928*/ 	.word	0x00000000
        /*092c*/ 	.word	0x000000d0
        /*0930*/ 	.short	0x010a
        /*0932*/ 	.byte	0xff
	.zero		1


	//   ....[130]....
        /*0934*/ 	.word	0x00009a90
        /*0938*/ 	.word	0x00000000
        /*093c*/ 	.word	0x00000000
        /*0940*/ 	.short	0x010a
        /*0942*/ 	.byte	0xff
	.zero		1


	//   ....[131]....
        /*0944*/ 	.word	0x00009af0
        /*0948*/ 	.word	0x00000000
        /*094c*/ 	.word	0x00000000
        /*0950*/ 	.short	0x010a
        /*0952*/ 	.byte	0xff
	.zero		1


	//   ....[132]....
        /*0954*/ 	.word	0x00009b50
        /*0958*/ 	.word	0x00000000
        /*095c*/ 	.word	0x00000000
        /*0960*/ 	.short	0x010a
        /*0962*/ 	.byte	0xff
	.zero		1


	//   ....[133]....
        /*0964*/ 	.word	0x00009bb0
        /*0968*/ 	.word	0x00000000
        /*096c*/ 	.word	0x00000000
        /*0970*/ 	.short	0x010a
        /*0972*/ 	.byte	0xff
	.zero		1


	//   ....[134]....
        /*0974*/ 	.word	0x00009c10
        /*0978*/ 	.word	0x00000000
        /*097c*/ 	.word	0x00000110
        /*0980*/ 	.short	0x010a
        /*0982*/ 	.byte	0xff
	.zero		1


	//   ....[135]....
        /*0984*/ 	.word	0x00009c60
        /*0988*/ 	.word	0x0000000c
        /*098c*/ 	.word	0x00000090
        /*0990*/ 	.short	0x010a
        /*0992*/ 	.byte	0xff
	.zero		1


	//   ....[136]....
        /*0994*/ 	.word	0x00009cc0
        /*0998*/ 	.word	0x00000000
        /*099c*/ 	.word	0x00000088
        /*09a0*/ 	.short	0x010a
        /*09a2*/ 	.byte	0xff
	.zero		1


	//   ....[137]....
        /*09a4*/ 	.word	0x00009d20
        /*09a8*/ 	.word	0x00000000
        /*09ac*/ 	.word	0x00000060
        /*09b0*/ 	.short	0x010a
        /*09b2*/ 	.byte	0xff
	.zero		1


	//   ....[138]....
        /*09b4*/ 	.word	0x00009d80
        /*09b8*/ 	.word	0x00000000
        /*09bc*/ 	.word	0x00000068
        /*09c0*/ 	.short	0x010a
        /*09c2*/ 	.byte	0xff
	.zero		1


	//   ....[139]....
        /*09c4*/ 	.word	0x00009de0
        /*09c8*/ 	.word	0x00000000
        /*09cc*/ 	.word	0x00000070
        /*09d0*/ 	.short	0x010a
        /*09d2*/ 	.byte	0xff
	.zero		1


	//   ....[140]....
        /*09d4*/ 	.word	0x00009e40
        /*09d8*/ 	.word	0x00000000
        /*09dc*/ 	.word	0x00000078
        /*09e0*/ 	.short	0x010a
        /*09e2*/ 	.byte	0xff
	.zero		1


	//   ....[141]....
        /*09e4*/ 	.word	0x00009ea0
        /*09e8*/ 	.word	0x00000000
        /*09ec*/ 	.word	0x00000060
        /*09f0*/ 	.short	0x010a
        /*09f2*/ 	.byte	0xff
	.zero		1


	//   ....[142]....
        /*09f4*/ 	.word	0x00009f00
        /*09f8*/ 	.word	0x00000000
        /*09fc*/ 	.word	0x00000068
        /*0a00*/ 	.short	0x010a
        /*0a02*/ 	.byte	0xff
	.zero		1


	//   ....[143]....
        /*0a04*/ 	.word	0x00009f60
        /*0a08*/ 	.word	0x00000000
        /*0a0c*/ 	.word	0x00000070
        /*0a10*/ 	.short	0x010a
        /*0a12*/ 	.byte	0xff
	.zero		1


	//   ....[144]....
        /*0a14*/ 	.word	0x00009fb0
        /*0a18*/ 	.word	0x00000003
        /*0a1c*/ 	.word	0x00000090
        /*0a20*/ 	.short	0x010a
        /*0a22*/ 	.byte	0xff
	.zero		1


	//   ....[145]....
        /*0a24*/ 	.word	0x0000a010
        /*0a28*/ 	.word	0x00000002
        /*0a2c*/ 	.word	0x00000040
        /*0a30*/ 	.short	0x010a
        /*0a32*/ 	.byte	0xff
	.zero		1


	//   ....[146]....
        /*0a34*/ 	.word	0x0000a060
        /*0a38*/ 	.word	0x00000048
        /*0a3c*/ 	.word	0x000000b0
        /*0a40*/ 	.short	0x010a
        /*0a42*/ 	.byte	0xff
	.zero		1


	//   ....[147]....
        /*0a44*/ 	.word	0x0000a0b0
        /*0a48*/ 	.word	0x00000002
        /*0a4c*/ 	.word	0x00000040
        /*0a50*/ 	.short	0x010a
        /*0a52*/ 	.byte	0xff
	.zero		1


	//   ....[148]....
        /*0a54*/ 	.word	0x0000a100
        /*0a58*/ 	.word	0x00000000
        /*0a5c*/ 	.word	0x00000040
        /*0a60*/ 	.short	0x010a
        /*0a62*/ 	.byte	0xff
	.zero		1


	//   ....[149]....
        /*0a64*/ 	.word	0x0000a150
        /*0a68*/ 	.word	0x00000000
        /*0a6c*/ 	.word	0x00000040
        /*0a70*/ 	.short	0x010a
        /*0a72*/ 	.byte	0xff
	.zero		1


	//----- nvinfo : EIATTR_NUM_MBARRIERS
	.align		4
.L_47:
        /*0a74*/ 	.byte	0x03, 0x38
        /*0a76*/ 	.short	0x0023


	//----- nvinfo : EIATTR_EXIT_INSTR_OFFSETS
	.align		4
        /*0a78*/ 	.byte	0x04, 0x1c
        /*0a7a*/ 	.short	(.L_49 - .L_48)


	//   ....[0]....
.L_48:
        /*0a7c*/ 	.word	0x00003030


	//   ....[1]....
        /*0a80*/ 	.word	0x00003520


	//   ....[2]....
        /*0a84*/ 	.word	0x00003580


	//   ....[3]....
        /*0a88*/ 	.word	0x00004ac0


	//   ....[4]....
        /*0a8c*/ 	.word	0x00005c20


	//   ....[5]....
        /*0a90*/ 	.word	0x00005c60


	//   ....[6]....
        /*0a94*/ 	.word	0x00009380


	//   ....[7]....
        /*0a98*/ 	.word	0x000093f0


	//   ....[8]....
        /*0a9c*/ 	.word	0x00009420


	//   ....[9]....
        /*0aa0*/ 	.word	0x00009490


	//----- nvinfo : EIATTR_MAX_THREADS
	.align		4
.L_49:
        /*0aa4*/ 	.byte	0x04, 0x05
        /*0aa6*/ 	.short	(.L_51 - .L_50)
.L_50:
        /*0aa8*/ 	.word	0x00000100
        /*0aac*/ 	.word	0x00000001
        /*0ab0*/ 	.word	0x00000001


	//----- nvinfo : EIATTR_CRS_STACK_SIZE
	.align		4
.L_51:
        /*0ab4*/ 	.byte	0x04, 0x1e
        /*0ab6*/ 	.short	(.L_53 - .L_52)
.L_52:
        /*0ab8*/ 	.word	0x00000000


	//----- nvinfo : EIATTR_CBANK_PARAM_SIZE
	.align		4
.L_53:
        /*0abc*/ 	.byte	0x03, 0x19
        /*0abe*/ 	.short	0x0800


	//----- nvinfo : EIATTR_PARAM_CBANK
	.align		4
        /*0ac0*/ 	.byte	0x04, 0x0a
        /*0ac2*/ 	.short	(.L_55 - .L_54)
	.align		4
.L_54:
        /*0ac4*/ 	.word	index@(.nv.constant0._ZN7cutlass13device_kernelINS_4gemm6kernel13GemmUniversalIN4cute5tupleIJiiiiEEENS1_10collective13CollectiveMmaINS1_35MainloopSm100TmaUmmaWarpSpecializedILi4ELi2ELi4ENS5_IJNS4_1CILi4EEESB_NSA_ILi1EEEEEEEENS5_IJNSA_ILi256EEENSA_ILi64EEESG_EEENS_10tfloat32_tENS5_IJlSC_lEEESI_SJ_NS4_8TiledMMAINS4_8MMA_AtomIJNS4_23SM100_MMA_TF32_2x1SM_SSISI_SI_fLi256ELi64ELNS4_4UMMA5MajorE0ELSO_0ELNSN_7ScaleInE0ELSP_0EEEEEENS4_6LayoutINS5_IJSC_SC_SC_EEENS5_IJNSA_ILi0EEESU_SU_EEEEENS5_IJNS4_10UnderscoreESX_SX_EEEEENS4_28SM100_TMA_2SM_LOAD_MULTICASTENS4_14ComposedLayoutINS4_7SwizzleILi3ELi4ELi3EEENS4_18smem_ptr_flag_bitsILi32EEENSS_INS5_IJNSA_ILi8EEENSA_ILi32EEEEEENS5_IJS17_SC_EEEEEEEvNS4_8identityES10_S1B_vS1C_EENS_8epilogue10collective18CollectiveEpilogueINS1E_23Sm100TmaWarpSpecializedILi4ELi2ELi16ELb1ELb0EEEJNS5_IJNSA_ILi128EEESG_SG_EEENS5_IJNSS_IS1J_SC_EENSS_INSA_ILi16EEESC_EEEEESI_SJ_SI_SJ_NS1E_6fusion15FusionCallbacksIS1I_NS1P_17LinearCombinationISI_fSI_fLNS_15FloatRoundStyleE2EEES1K_S1O_JEEENS4_5SM1004TMEM4LOAD26SM100_TMEM_LOAD_32dp32b16xENS4_13SM90_TMA_LOADENS11_INS12_ILi2ELi4ELi3EEES15_NSS_INS5_IJS16_S1M_EEENS5_IJS1M_SC_EEEEEEENS4_39AutoVectorizingCopyWithAssumedAlignmentILi128EEENS4_14SM90_TMA_STOREES24_S26_S26_EEEvvEEEEvNT_6ParamsE)
        /*0ac8*/ 	.short	0x0380
        /*0aca*/ 	.short	0x0800


	//----- nvinfo : EIATTR_SW_WAR
	.align		4
.L_55:
        /*0acc*/ 	.byte	0x04, 0x36
        /*0ace*/ 	.short	(.L_57 - .L_56)
.L_56:
        /*0ad0*/ 	.word	0x00000008
.L_57:


//--------------------- .nv.callgraph             --------------------------
	.section	.nv.callgraph,"",@"SHT_CUDA_CALLGRAPH"
	.align	4
	.sectionentsize	8
	.align		4
        /*0000*/ 	.word	0x00000000
	.align		4
        /*0004*/ 	.word	0xffffffff
	.align		4
        /*0008*/ 	.word	index@(_ZN7cutlass13device_kernelINS_4gemm6kernel13GemmUniversalIN4cute5tupleIJiiiiEEENS1_10collective13CollectiveMmaINS1_35MainloopSm100TmaUmmaWarpSpecializedILi4ELi2ELi4ENS5_IJNS4_1CILi4EEESB_NSA_ILi1EEEEEEEENS5_IJNSA_ILi256EEENSA_ILi64EEESG_EEENS_10tfloat32_tENS5_IJlSC_lEEESI_SJ_NS4_8TiledMMAINS4_8MMA_AtomIJNS4_23SM100_MMA_TF32_2x1SM_SSISI_SI_fLi256ELi64ELNS4_4UMMA5MajorE0ELSO_0ELNSN_7ScaleInE0ELSP_0EEEEEENS4_6LayoutINS5_IJSC_SC_SC_EEENS5_IJNSA_ILi0EEESU_SU_EEEEENS5_IJNS4_10UnderscoreESX_SX_EEEEENS4_28SM100_TMA_2SM_LOAD_MULTICASTENS4_14ComposedLayoutINS4_7SwizzleILi3ELi4ELi3EEENS4_18smem_ptr_flag_bitsILi32EEENSS_INS5_IJNSA_ILi8EEENSA_ILi32EEEEEENS5_IJS17_SC_EEEEEEEvNS4_8identityES10_S1B_vS1C_EENS_8epilogue10collective18CollectiveEpilogueINS1E_23Sm100TmaWarpSpecializedILi4ELi2ELi16ELb1ELb0EEEJNS5_IJNSA_ILi128EEESG_SG_EEENS5_IJNSS_IS1J_SC_EENSS_INSA_ILi16EEESC_EEEEESI_SJ_SI_SJ_NS1E_6fusion15FusionCallbacksIS1I_NS1P_17LinearCombinationISI_fSI_fLNS_15FloatRoundStyleE2EEES1K_S1O_JEEENS4_5SM1004TMEM4LOAD26SM100_TMEM_LOAD_32dp32b16xENS4_13SM90_TMA_LOADENS11_INS12_ILi2ELi4ELi3EEES15_NSS_INS5_IJS16_S1M_EEENS5_IJS1M_SC_EEEEEEENS4_39AutoVectorizingCopyWithAssumedAlignmentILi128EEENS4_14SM90_TMA_STOREES24_S26_S26_EEEvvEEEEvNT_6ParamsE)
	.align		4
        /*000c*/ 	.word	index@(__assertfail)
	.align		4
        /*0010*/ 	.word	0x00000000
	.align		4
        /*0014*/ 	.word	0xfffffffe
	.align		4
        /*0018*/ 	.word	0x00000000
	.align		4
        /*001c*/ 	.word	0xfffffffd
	.align		4
        /*0020*/ 	.word	0x00000000
	.align		4
        /*0024*/ 	.word	0xfffffffc


//--------------------- .nv.constant4             --------------------------
	.section	.nv.constant4,"a",@progbits
	.align	8
	.align		8
.nv.constant4:
        /*0000*/ 	.dword	__assertfail
	.align		8
        /*0008*/ 	.dword	__unnamed_1
	.align		8
        /*0010*/ 	.dword	__unnamed_2
	.align		8
        /*0018*/ 	.dword	_ZN40_INTERNAL_5824dab0_4_k_cu_6387262c_227034cuda3std3__45__cpo5beginE
	.align		8
        /*0020*/ 	.dword	_ZN40_INTERNAL_5824dab0_4_k_cu_6387262c_227034cuda3std3__45__cpo3endE
	.align		8
        /*0028*/ 	.dword	_ZN40_INTERNAL_5824dab0_4_k_cu_6387262c_227034cuda3std3__45__cpo6cbeginE
	.align		8
        /*0030*/ 	.dword	_ZN40_INTERNAL_5824dab0_4_k_cu_6387262c_227034cuda3std3__45__cpo4cendE
	.align		8
        /*0038*/ 	.dword	_ZN40_INTERNAL_5824dab0_4_k_cu_6387262c_227034cuda3std3__442_GLOBAL__N__5824dab0_4_k_cu_6387262c_227036ignoreE
	.align		8
        /*0040*/ 	.dword	_ZN40_INTERNAL_5824dab0_4_k_cu_6387262c_227034cuda3std3__419piecewise_constructE
	.align		8
        /*0048*/ 	.dword	_ZN40_INTERNAL_5824dab0_4_k_cu_6387262c_227034cuda3std3__48in_placeE
	.align		8
        /*0050*/ 	.dword	_ZN40_INTERNAL_5824dab0_4_k_cu_6387262c_227034cuda3std6ranges3__45__cpo4swapE
	.align		8
        /*0058*/ 	.dword	_ZN40_INTERNAL_5824dab0_4_k_cu_6387262c_227034cuda3std6ranges3__45__cpo9iter_moveE
	.align		8
        /*0060*/ 	.dword	_ZN40_INTERNAL_5824dab0_4_k_cu_6387262c_227034cute7productE
	.align		8
        /*0068*/ 	.dword	_ZN40_INTERNAL_5824dab0_4_k_cu_6387262c_227034cute1_E
	.align		8
        /*0070*/ 	.dword	$str$25
	.align		8
        /*0078*/ 	.dword	$str$26
	.align		8
        /*0080*/ 	.dword	$str$27
	.align		8
        /*0088*/ 	.dword	$str$28


//--------------------- .text._ZN7cutlass13device_kernelINS_4gemm6kernel13GemmUniversalIN4cute5tupleIJiiiiEEENS1_10collective13CollectiveMmaINS1_35MainloopSm100TmaUmmaWarpSpecializedILi4ELi2ELi4ENS5_IJNS4_1CILi4EEESB_NSA_ILi1EEEEEEEENS5_IJNSA_ILi256EEENSA_ILi64EEESG_EEENS_10tfloat32_tENS5_IJlSC_lEEESI_SJ_NS4_8TiledMMAINS4_8MMA_AtomIJNS4_23SM100_MMA_TF32_2x1SM_SSISI_SI_fLi256ELi64ELNS4_4UMMA5MajorE0ELSO_0ELNSN_7ScaleInE0ELSP_0EEEEEENS4_6LayoutINS5_IJSC_SC_SC_EEENS5_IJNSA_ILi0EEESU_SU_EEEEENS5_IJNS4_10UnderscoreESX_SX_EEEEENS4_28SM100_TMA_2SM_LOAD_MULTICASTENS4_14ComposedLayoutINS4_7SwizzleILi3ELi4ELi3EEENS4_18smem_ptr_flag_bitsILi32EEENSS_INS5_IJNSA_ILi8EEENSA_ILi32EEEEEENS5_IJS17_SC_EEEEEEEvNS4_8identityES10_S1B_vS1C_EENS_8epilogue10collective18CollectiveEpilogueINS1E_23Sm100TmaWarpSpecializedILi4ELi2ELi16ELb1ELb0EEEJNS5_IJNSA_ILi128EEESG_SG_EEENS5_IJNSS_IS1J_SC_EENSS_INSA_ILi16EEESC_EEEEESI_SJ_SI_SJ_NS1E_6fusion15FusionCallbacksIS1I_NS1P_17LinearCombinationISI_fSI_fLNS_15FloatRoundStyleE2EEES1K_S1O_JEEENS4_5SM1004TMEM4LOAD26SM100_TMEM_LOAD_32dp32b16xENS4_13SM90_TMA_LOADENS11_INS12_ILi2ELi4ELi3EEES15_NSS_INS5_IJS16_S1M_EEENS5_IJS1M_SC_EEEEEEENS4_39AutoVectorizingCopyWithAssumedAlignmentILi128EEENS4_14SM90_TMA_STOREES24_S26_S26_EEEvvEEEEvNT_6ParamsE --------------------------
	.section	.text._ZN7cutlass13device_kernelINS_4gemm6kernel13GemmUniversalIN4cute5tupleIJiiiiEEENS1_10collective13CollectiveMmaINS1_35MainloopSm100TmaUmmaWarpSpecializedILi4ELi2ELi4ENS5_IJNS4_1CILi4EEESB_NSA_ILi1EEEEEEEENS5_IJNSA_ILi256EEENSA_ILi64EEESG_EEENS_10tfloat32_tENS5_IJlSC_lEEESI_SJ_NS4_8TiledMMAINS4_8MMA_AtomIJNS4_23SM100_MMA_TF32_2x1SM_SSISI_SI_fLi256ELi64ELNS4_4UMMA5MajorE0ELSO_0ELNSN_7ScaleInE0ELSP_0EEEEEENS4_6LayoutINS5_IJSC_SC_SC_EEENS5_IJNSA_ILi0EEESU_SU_EEEEENS5_IJNS4_10UnderscoreESX_SX_EEEEENS4_28SM100_TMA_2SM_LOAD_MULTICASTENS4_14ComposedLayoutINS4_7SwizzleILi3ELi4ELi3EEENS4_18smem_ptr_flag_bitsILi32EEENSS_INS5_IJNSA_ILi8EEENSA_ILi32EEEEEENS5_IJS17_SC_EEEEEEEvNS4_8identityES10_S1B_vS1C_EENS_8epilogue10collective18CollectiveEpilogueINS1E_23Sm100TmaWarpSpecializedILi4ELi2ELi16ELb1ELb0EEEJNS5_IJNSA_ILi128EEESG_SG_EEENS5_IJNSS_IS1J_SC_EENSS_INSA_ILi16EEESC_EEEEESI_SJ_SI_SJ_NS1E_6fusion15FusionCallbacksIS1I_NS1P_17LinearCombinationISI_fSI_fLNS_15FloatRoundStyleE2EEES1K_S1O_JEEENS4_5SM1004TMEM4LOAD26SM100_TMEM_LOAD_32dp32b16xENS4_13SM90_TMA_LOADENS11_INS12_ILi2ELi4ELi3EEES15_NSS_INS5_IJS16_S1M_EEENS5_IJS1M_SC_EEEEEEENS4_39AutoVectorizingCopyWithAssumedAlignmentILi128EEENS4_14SM90_TMA_STOREES24_S26_S26_EEEvvEEEEvNT_6ParamsE,"ax",@progbits
	.align	128
.text._ZN7cutlass13device_kernelINS_4gemm6kernel13GemmUniversalIN4cute5tupleIJiiiiEEENS1_10collective13CollectiveMmaINS1_35MainloopSm100TmaUmmaWarpSpecializedILi4ELi2ELi4ENS5_IJNS4_1CILi4EEESB_NSA_ILi1EEEEEEEENS5_IJNSA_ILi256EEENSA_ILi64EEESG_EEENS_10tfloat32_tENS5_IJlSC_lEEESI_SJ_NS4_8TiledMMAINS4_8MMA_AtomIJNS4_23SM100_MMA_TF32_2x1SM_SSISI_SI_fLi256ELi64ELNS4_4UMMA5MajorE0ELSO_0ELNSN_7ScaleInE0ELSP_0EEEEEENS4_6LayoutINS5_IJSC_SC_SC_EEENS5_IJNSA_ILi0EEESU_SU_EEEEENS5_IJNS4_10UnderscoreESX_SX_EEEEENS4_28SM100_TMA_2SM_LOAD_MULTICASTENS4_14ComposedLayoutINS4_7SwizzleILi3ELi4ELi3EEENS4_18smem_ptr_flag_bitsILi32EEENSS_INS5_IJNSA_ILi8EEENSA_ILi32EEEEEENS5_IJS17_SC_EEEEEEEvNS4_8identityES10_S1B_vS1C_EENS_8epilogue10collective18CollectiveEpilogueINS1E_23Sm100TmaWarpSpecializedILi4ELi2ELi16ELb1ELb0EEEJNS5_IJNSA_ILi128EEESG_SG_EEENS5_IJNSS_IS1J_SC_EENSS_INSA_ILi16EEESC_EEEEESI_SJ_SI_SJ_NS1E_6fusion15FusionCallbacksIS1I_NS1P_17LinearCombinationISI_fSI_fLNS_15FloatRoundStyleE2EEES1K_S1O_JEEENS4_5SM1004TMEM4LOAD26SM100_TMEM_LOAD_32dp32b16xENS4_13SM90_TMA_LOADENS11_INS12_ILi2ELi4ELi3EEES15_NSS_INS5_IJS16_S1M_EEENS5_IJS1M_SC_EEEEEEENS4_39AutoVectorizingCopyWithAssumedAlignmentILi128EEENS4_14SM90_TMA_STOREES24_S26_S26_EEEvvEEEEvNT_6ParamsE:
        .type           _ZN7cutlass13device_kernelINS_4gemm6kernel13GemmUniversalIN4cute5tupleIJiiiiEEENS1_10collective13CollectiveMmaINS1_35MainloopSm100TmaUmmaWarpSpecializedILi4ELi2ELi4ENS5_IJNS4_1CILi4EEESB_NSA_ILi1EEEEEEEENS5_IJNSA_ILi256EEENSA_ILi64EEESG_EEENS_10tfloat32_tENS5_IJlSC_lEEESI_SJ_NS4_8TiledMMAINS4_8MMA_AtomIJNS4_23SM100_MMA_TF32_2x1SM_SSISI_SI_fLi256ELi64ELNS4_4UMMA5MajorE0ELSO_0ELNSN_7ScaleInE0ELSP_0EEEEEENS4_6LayoutINS5_IJSC_SC_SC_EEENS5_IJNSA_ILi0EEESU_SU_EEEEENS5_IJNS4_10UnderscoreESX_SX_EEEEENS4_28SM100_TMA_2SM_LOAD_MULTICASTENS4_14ComposedLayoutINS4_7SwizzleILi3ELi4ELi3EEENS4_18smem_ptr_flag_bitsILi32EEENSS_INS5_IJNSA_ILi8EEENSA_ILi32EEEEEENS5_IJS17_SC_EEEEEEEvNS4_8identityES10_S1B_vS1C_EENS_8epilogue10collective18CollectiveEpilogueINS1E_23Sm100TmaWarpSpecializedILi4ELi2ELi16ELb1ELb0EEEJNS5_IJNSA_ILi128EEESG_SG_EEENS5_IJNSS_IS1J_SC_EENSS_INSA_ILi16EEESC_EEEEESI_SJ_SI_SJ_NS1E_6fusion15FusionCallbacksIS1I_NS1P_17LinearCombinationISI_fSI_fLNS_15FloatRoundStyleE2EEES1K_S1O_JEEENS4_5SM1004TMEM4LOAD26SM100_TMEM_LOAD_32dp32b16xENS4_13SM90_TMA_LOADENS11_INS12_ILi2ELi4ELi3EEES15_NSS_INS5_IJS16_S1M_EEENS5_IJS1M_SC_EEEEEEENS4_39AutoVectorizingCopyWithAssumedAlignmentILi128EEENS4_14SM90_TMA_STOREES24_S26_S26_EEEvvEEEEvNT_6ParamsE,@function
        .size           _ZN7cutlass13device_kernelINS_4gemm6kernel13GemmUniversalIN4cute5tupleIJiiiiEEENS1_10collective13CollectiveMmaINS1_35MainloopSm100TmaUmmaWarpSpecializedILi4ELi2ELi4ENS5_IJNS4_1CILi4EEESB_NSA_ILi1EEEEEEEENS5_IJNSA_ILi256EEENSA_ILi64EEESG_EEENS_10tfloat32_tENS5_IJlSC_lEEESI_SJ_NS4_8TiledMMAINS4_8MMA_AtomIJNS4_23SM100_MMA_TF32_2x1SM_SSISI_SI_fLi256ELi64ELNS4_4UMMA5MajorE0ELSO_0ELNSN_7ScaleInE0ELSP_0EEEEEENS4_6LayoutINS5_IJSC_SC_SC_EEENS5_IJNSA_ILi0EEESU_SU_EEEEENS5_IJNS4_10UnderscoreESX_SX_EEEEENS4_28SM100_TMA_2SM_LOAD_MULTICASTENS4_14ComposedLayoutINS4_7SwizzleILi3ELi4ELi3EEENS4_18smem_ptr_flag_bitsILi32EEENSS_INS5_IJNSA_ILi8EEENSA_ILi32EEEEEENS5_IJS17_SC_EEEEEEEvNS4_8identityES10_S1B_vS1C_EENS_8epilogue10collective18CollectiveEpilogueINS1E_23Sm100TmaWarpSpecializedILi4ELi2ELi16ELb1ELb0EEEJNS5_IJNSA_ILi128EEESG_SG_EEENS5_IJNSS_IS1J_SC_EENSS_INSA_ILi16EEESC_EEEEESI_SJ_SI_SJ_NS1E_6fusion15FusionCallbacksIS1I_NS1P_17LinearCombinationISI_fSI_fLNS_15FloatRoundStyleE2EEES1K_S1O_JEEENS4_5SM1004TMEM4LOAD26SM100_TMEM_LOAD_32dp32b16xENS4_13SM90_TMA_LOADENS11_INS12_ILi2ELi4ELi3EEES15_NSS_INS5_IJS16_S1M_EEENS5_IJS1M_SC_EEEEEEENS4_39AutoVectorizingCopyWithAssumedAlignmentILi128EEENS4_14SM90_TMA_STOREES24_S26_S26_EEEvvEEEEvNT_6ParamsE,(.L_x_201 - _ZN7cutlass13device_kernelINS_4gemm6kernel13GemmUniversalIN4cute5tupleIJiiiiEEENS1_10collective13CollectiveMmaINS1_35MainloopSm100TmaUmmaWarpSpecializedILi4ELi2ELi4ENS5_IJNS4_1CILi4EEESB_NSA_ILi1EEEEEEEENS5_IJNSA_ILi256EEENSA_ILi64EEESG_EEENS_10tfloat32_tENS5_IJlSC_lEEESI_SJ_NS4_8TiledMMAINS4_8MMA_AtomIJNS4_23SM100_MMA_TF32_2x1SM_SSISI_SI_fLi256ELi64ELNS4_4UMMA5MajorE0ELSO_0ELNSN_7ScaleInE0ELSP_0EEEEEENS4_6LayoutINS5_IJSC_SC_SC_EEENS5_IJNSA_ILi0EEESU_SU_EEEEENS5_IJNS4_10UnderscoreESX_SX_EEEEENS4_28SM100_TMA_2SM_LOAD_MULTICASTENS4_14ComposedLayoutINS4_7SwizzleILi3ELi4ELi3EEENS4_18smem_ptr_flag_bitsILi32EEENSS_INS5_IJNSA_ILi8EEENSA_ILi32EEEEEENS5_IJS17_SC_EEEEEEEvNS4_8identityES10_S1B_vS1C_EENS_8epilogue10collective18CollectiveEpilogueINS1E_23Sm100TmaWarpSpecializedILi4ELi2ELi16ELb1ELb0EEEJNS5_IJNSA_ILi128EEESG_SG_EEENS5_IJNSS_IS1J_SC_EENSS_INSA_ILi16EEESC_EEEEESI_SJ_SI_SJ_NS1E_6fusion15FusionCallbacksIS1I_NS1P_17LinearCombinationISI_fSI_fLNS_15FloatRoundStyleE2EEES1K_S1O_JEEENS4_5SM1004TMEM4LOAD26SM100_TMEM_LOAD_32dp32b16xENS4_13SM90_TMA_LOADENS11_INS12_ILi2ELi4ELi3EEES15_NSS_INS5_IJS16_S1M_EEENS5_IJS1M_SC_EEEEEEENS4_39AutoVectorizingCopyWithAssumedAlignmentILi128EEENS4_14SM90_TMA_STOREES24_S26_S26_EEEvvEEEEvNT_6ParamsE)
        .other          _ZN7cutlass13device_kernelINS_4gemm6kernel13GemmUniversalIN4cute5tupleIJiiiiEEENS1_10collective13CollectiveMmaINS1_35MainloopSm100TmaUmmaWarpSpecializedILi4ELi2ELi4ENS5_IJNS4_1CILi4EEESB_NSA_ILi1EEEEEEEENS5_IJNSA_ILi256EEENSA_ILi64EEESG_EEENS_10tfloat32_tENS5_IJlSC_lEEESI_SJ_NS4_8TiledMMAINS4_8MMA_AtomIJNS4_23SM100_MMA_TF32_2x1SM_SSISI_SI_fLi256ELi64ELNS4_4UMMA5MajorE0ELSO_0ELNSN_7ScaleInE0ELSP_0EEEEEENS4_6LayoutINS5_IJSC_SC_SC_EEENS5_IJNSA_ILi0EEESU_SU_EEEEENS5_IJNS4_10UnderscoreESX_SX_EEEEENS4_28SM100_TMA_2SM_LOAD_MULTICASTENS4_14ComposedLayoutINS4_7SwizzleILi3ELi4ELi3EEENS4_18smem_ptr_flag_bitsILi32EEENSS_INS5_IJNSA_ILi8EEENSA_ILi32EEEEEENS5_IJS17_SC_EEEEEEEvNS4_8identityES10_S1B_vS1C_EENS_8epilogue10collective18CollectiveEpilogueINS1E_23Sm100TmaWarpSpecializedILi4ELi2ELi16ELb1ELb0EEEJNS5_IJNSA_ILi128EEESG_SG_EEENS5_IJNSS_IS1J_SC_EENSS_INSA_ILi16EEESC_EEEEESI_SJ_SI_SJ_NS1E_6fusion15FusionCallbacksIS1I_NS1P_17LinearCombinationISI_fSI_fLNS_15FloatRoundStyleE2EEES1K_S1O_JEEENS4_5SM1004TMEM4LOAD26SM100_TMEM_LOAD_32dp32b16xENS4_13SM90_TMA_LOADENS11_INS12_ILi2ELi4ELi3EEES15_NSS_INS5_IJS16_S1M_EEENS5_IJS1M_SC_EEEEEEENS4_39AutoVectorizingCopyWithAssumedAlignmentILi128EEENS4_14SM90_TMA_STOREES24_S26_S26_EEEvvEEEEvNT_6ParamsE,@"STO_CUDA_ENTRY STV_DEFAULT"
_ZN7cutlass13device_kernelINS_4gemm6kernel13GemmUniversalIN4cute5tupleIJiiiiEEENS1_10collective13CollectiveMmaINS1_35MainloopSm100TmaUmmaWarpSpecializedILi4ELi2ELi4ENS5_IJNS4_1CILi4EEESB_NSA_ILi1EEEEEEEENS5_IJNSA_ILi256EEENSA_ILi64EEESG_EEENS_10tfloat32_tENS5_IJlSC_lEEESI_SJ_NS4_8TiledMMAINS4_8MMA_AtomIJNS4_23SM100_MMA_TF32_2x1SM_SSISI_SI_fLi256ELi64ELNS4_4UMMA5MajorE0ELSO_0ELNSN_7ScaleInE0ELSP_0EEEEEENS4_6LayoutINS5_IJSC_SC_SC_EEENS5_IJNSA_ILi0EEESU_SU_EEEEENS5_IJNS4_10UnderscoreESX_SX_EEEEENS4_28SM100_TMA_2SM_LOAD_MULTICASTENS4_14ComposedLayoutINS4_7SwizzleILi3ELi4ELi3EEENS4_18smem_ptr_flag_bitsILi32EEENSS_INS5_IJNSA_ILi8EEENSA_ILi32EEEEEENS5_IJS17_SC_EEEEEEEvNS4_8identityES10_S1B_vS1C_EENS_8epilogue10collective18CollectiveEpilogueINS1E_23Sm100TmaWarpSpecializedILi4ELi2ELi16ELb1ELb0EEEJNS5_IJNSA_ILi128EEESG_SG_EEENS5_IJNSS_IS1J_SC_EENSS_INSA_ILi16EEESC_EEEEESI_SJ_SI_SJ_NS1E_6fusion15FusionCallbacksIS1I_NS1P_17LinearCombinationISI_fSI_fLNS_15FloatRoundStyleE2EEES1K_S1O_JEEENS4_5SM1004TMEM4LOAD26SM100_TMEM_LOAD_32dp32b16xENS4_13SM90_TMA_LOADENS11_INS12_ILi2ELi4ELi3EEES15_NSS_INS5_IJS16_S1M_EEENS5_IJS1M_SC_EEEEEEENS4_39AutoVectorizingCopyWithAssumedAlignmentILi128EEENS4_14SM90_TMA_STOREES24_S26_S26_EEEvvEEEEvNT_6ParamsE:
[----:B------:R-:W1:Y:S01]  /*0000*/  LDC R1, c[0x0][0x37c] ;  /* 0x0000df00ff017b82 */ /* 0x000e620000000800 */
[----:B------:R-:W2:Y:S01]  /*0010*/  S2R R69, SR_TID.X ;  /* 0x0000000000457919 */ /* 0x000ea20000002100 */
[----:B------:R-:W3:Y:S06]  /*0020*/  LDCU.64 UR8, c[0x0][0x890] ;  /* 0x00011200ff0877ac */ /* 0x000eec0008000a00 */
[----:B------:R-:W4:Y:S01]  /*0030*/  S2UR UR52, SR_CgaCtaId ;  /* 0x00000000003479c3 */ /* 0x000f220000008800 */
[----:B------:R-:W-:Y:S02]  /*0040*/  PRMT R56, RZ, 0x7610, R56 ;  /* 0x00007610ff387816 */ /* 0x000fe40000000038 */
[----:B------:R-:W-:-:S02]  /*0050*/  ELECT P0, URZ, PT ;  /* 0x0000000000ff782f */ /* 0x000fc40003800000 */
[----:B---3--:R-:W-:-:S04]  /*0060*/  ISETP.NE.U32.AND P1, PT, RZ, UR8, PT ;  /* 0x00000008ff007c0c */ /* 0x008fc8000bf25070 */
[----:B------:R-:W-:Y:S01]  /*0070*/  ISETP.NE.AND.EX P2, PT, RZ, UR9, PT, P1 ;  /* 0x00000009ff007c0c */ /* 0x000fe2000bf45310 */
[----:B----4-:R-:W-:Y:S02]  /*0080*/  ULOP3.LUT UR68, UR52, 0x1, URZ, 0xc0, !UPT ;  /* 0x0000000134447892 */ /* 0x010fe4000f8ec0ff */
[----:B------:R-:W-:Y:S01]  /*0090*/  ULOP3.LUT UR69, UR52, 0x1, URZ, 0x3c, !UPT ;  /* 0x0000000134457892 */ /* 0x000fe2000f8e3cff */
[----:B--2---:R-:W-:-:S05]  /*00a0*/  SHF.R.U32.HI R57, RZ, 0x5, R69 ;  /* 0x00000005ff397819 */ /* 0x004fca0000011645 */
[----:B------:R-:W2:Y:S02]  /*00b0*/  SHFL.IDX PT, R0, R57, RZ, 0x1f ;  /* 0x00001fff39007589 */ /* 0x000ea400000e0000 */
[----:B--2---:R-:W-:Y:S02]  /*00c0*/  R2UR UR21, R0 ;  /* 0x00000000001572ca */ /* 0x004fe400000e0000 */
[----:B-1----:R-:W-:Y:S05]  /*00d0*/  @P2 BRA `(.L_x_0) ;  /* 0x0000000000302947 */ /* 0x002fea0003800000 */
[----:B------:R-:W1:Y:S02]  /*00e0*/  LDCU.64 UR4, c[0x0][0x888] ;  /* 0x00011100ff0477ac */ /* 0x000e640008000a00 */
[----:B-1----:R-:W-:-:S04]  /*00f0*/  UISETP.NE.U32.AND UP0, UPT, UR4, URZ, UPT ;  /* 0x000000ff0400728c */ /* 0x002fc8000bf05070 */
[----:B------:R-:W-:-:S09]  /*0100*/  UISETP.NE.AND.EX UP0, UPT, UR5, URZ, UPT, UP0 ;  /* 0x000000ff0500728c */ /* 0x000fd2000bf05300 */
[----:B------:R-:W-:Y:S05]  /*0110*/  BRA.U !UP0, `(.L_x_1) ;  /* 0x0000000108147547 */ /* 0x000fea000b800000 */
[----:B------:R-:W1:Y:S01]  /*0120*/  LDC.64 R26, c[0x0][0x888] ;  /* 0x00022200ff1a7b82 */ /* 0x000e620000000a00 */
[----:B------:R-:W1:Y:S02]  /*0130*/  LDCU.64 UR4, c[0x0][0x358] ;  /* 0x00006b00ff0477ac */ /* 0x000e640008000a00 */
[----:B-1----:R1:W5:Y:S01]  /*0140*/  LDG.E R26, desc[UR4][R26.64] ;  /* 0x000000041a1a7981 */ /* 0x002362000c1e1900 */
[----:B------:R-:W-:Y:S01]  /*0150*/  HFMA2 R56, -RZ, RZ, 0, 5.9604644775390625e-08 ;  /* 0x00000001ff387431 */ /* 0x000fe200000001ff */
[----:B------:R-:W-:Y:S05]  /*0160*/  BRA `(.L_x_0) ;  /* 0x00000000000c7947 */ /* 0x000fea0003800000 */
.L_x_1:
[----:B------:R-:W1:Y:S01]  /*0170*/  LDCU UR4, c[0x0][0x880] ;  /* 0x00011000ff0477ac */ /* 0x000e620008000800 */
[----:B------:R-:W-:Y:S01]  /*0180*/  HFMA2 R56, -RZ, RZ, 0, 5.9604644775390625e-08 ;  /* 0x00000001ff387431 */ /* 0x000fe200000001ff */
[----:B-1----:R-:W-:-:S07]  /*0190*/  MOV R26, UR4 ;  /* 0x00000004001a7c02 */ /* 0x002fce0008000f00 */
.L_x_0:
[----:B------:R-:W2:Y:S02]  /*01a0*/  LDCU.64 UR4, c[0x0][0x8b0] ;  /* 0x00011600ff0477ac */ /* 0x000ea40008000a00 */
[----:B--2---:R-:W-:-:S04]  /*01b0*/  UISETP.NE.U32.AND UP0, UPT, UR4, URZ, UPT ;  /* 0x000000ff0400728c */ /* 0x004fc8000bf05070 */
[----:B------:R-:W-:-:S09]  /*01c0*/  UISETP.NE.AND.EX UP0, UPT, UR5, URZ, UPT, UP0 ;  /* 0x000000ff0500728c */ /* 0x000fd2000bf05300 */
[----:B------:R-:W-:Y:S05]  /*01d0*/  BRA.U UP0, `(.L_x_2) ;  /* 0x0000000100287547 */ /* 0x000fea000b800000 */
[----:B------:R-:W2:Y:S02]  /*01e0*/  LDCU.64 UR4, c[0x0][0x8a8] ;  /* 0x00011500ff0477ac */ /* 0x000ea40008000a00 */
[----:B--2---:R-:W-:-:S04]  /*01f0*/  UISETP.NE.U32.AND UP0, UPT, UR4, URZ, UPT ;  /* 0x000000ff0400728c */ /* 0x004fc8000bf05070 */
[----:B------:R-:W-:-:S09]  /*0200*/  UISETP.NE.AND.EX UP0, UPT, UR5, URZ, UPT, UP0 ;  /* 0x000000ff0500728c */ /* 0x000fd2000bf05300 */
[----:B------:R-:W-:Y:S05]  /*0210*/  BRA.U !UP0, `(.L_x_3) ;  /* 0x0000000108107547 */ /* 0x000fea000b800000 */
[----:B------:R-:W2:Y:S01]  /*0220*/  LDC.64 R24, c[0x0][0x8a8] ;  /* 0x00022a00ff187b82 */ /* 0x000ea20000000a00 */
[----:B------:R-:W2:Y:S02]  /*0230*/  LDCU.64 UR4, c[0x0][0x358] ;  /* 0x00006b00ff0477ac */ /* 0x000ea40008000a00 */
[----:B--2---:R2:W5:Y:S01]  /*0240*/  LDG.E R24, desc[UR4][R24.64] ;  /* 0x0000000418187981 */ /* 0x004562000c1e1900 */
[----:B------:R-:W-:Y:S05]  /*0250*/  BRA `(.L_x_2) ;  /* 0x0000000000087947 */ /* 0x000fea0003800000 */
.L_x_3:
[----:B------:R-:W2:Y:S02]  /*0260*/  LDCU UR4, c[0x0][0x8a0] ;  /* 0x00011400ff0477ac */ /* 0x000ea40008000800 */
[----:B--2---:R-:W-:Y:S02]  /*0270*/  MOV R24, UR4 ;  /* 0x0000000400187c02 */ /* 0x004fe40008000f00 */
.L_x_2:
[----:B------:R-:W-:Y:S01]  /*0280*/  IMAD.U32 R0, RZ, RZ, UR21 ;  /* 0x00000015ff007e24 */ /* 0x000fe2000f8e00ff */
[----:B------:R-:W-:Y:S04]  /*0290*/  BSSY.RECONVERGENT B0, `(.L_x_4) ;  /* 0x000000c000007945 */ /* 0x000fe80003800200 */
[C---:B------:R-:W-:Y:S02]  /*02a0*/  ISETP.NE.OR P3, PT, R0.reuse, 0x1, !P0 ;  /* 0x000000010000780c */ /* 0x040fe40004765670 */
[----:B------:R-:W-:-:S11]  /*02b0*/  ISETP.NE.OR P2, PT, R0, 0x3, !P0 ;  /* 0x000000030000780c */ /* 0x000fd60004745670 */
[----:B------:R-:W-:Y:S05]  /*02c0*/  @P3 BRA `(.L_x_5) ;  /* 0x0000000000203947 */ /* 0x000fea0003800000 */
[----:B------:R-:W3:Y:S02]  /*02d0*/  LDCU.64 UR4, c[0x0][0x348] ;  /* 0x00006900ff0477ac */ /* 0x000ee40008000a00 */
[----:B---3--:R-:W-:Y:S02]  /*02e0*/  UIADD3 UR6, UP1, UPT, UR4, 0x80, URZ ;  /* 0x0000008004067890 */ /* 0x008fe4000ff3e0ff */
[----:B------:R-:W-:Y:S02]  /*02f0*/  UIADD3 UR4, UP0, UPT, UR4, 0x180, URZ ;  /* 0x0000018004047890 */ /* 0x000fe4000ff1e0ff */
[----:B------:R-:W-:Y:S02]  /*0300*/  UIADD3.X UR7, UPT, UPT, URZ, UR5, URZ, UP1, !UPT ;  /* 0x00000005ff077290 */ /* 0x000fe40008ffe4ff */
[----:B------:R-:W-:-:S07]  /*0310*/  UIADD3.X UR5, UPT, UPT, URZ, UR5, URZ, UP0, !UPT ;  /* 0x00000005ff057290 */ /* 0x000fce00087fe4ff */
[----:B------:R3:W-:Y:S02]  /*0320*/  UTMACCTL.PF [UR6] ;  /* 0x00000000060079b9 */ /* 0x0007e40008040000 */
[----:B------:R3:W-:Y:S02]  /*0330*/  UTMACCTL.PF [UR4] ;  /* 0x00000000040079b9 */ /* 0x0007e40008040000 */
[----:B---3--:R-:W-:Y:S01]  /*0340*/  NOP ;  /* 0x0000000000007918 */ /* 0x008fe20000000000 */
.L_x_5:
[----:B------:R-:W-:Y:S05]  /*0350*/  BSYNC.RECONVERGENT B0 ;  /* 0x0000000000007941 */ /* 0x000fea0003800200 */
.L_x_4:
[----:B------:R-:W-:Y:S04]  /*0360*/  BSSY.RECONVERGENT B0, `(.L_x_6) ;  /* 0x000000a000007945 */ /* 0x000fe80003800200 */
        /* <DEDUP_REMOVED lines=9> */
.L_x_7:
[----:B------:R-:W-:Y:S05]  /*0400*/  BSYNC.RECONVERGENT B0 ;  /* 0x0000000000007941 */ /* 0x000fea0003800200 */
.L_x_6:
[----:B------:R-:W3:Y:S01]  /*0410*/  LDCU.64 UR4, c[0x0][0x888] ;  /* 0x00011100ff0477ac */ /* 0x000ee20008000a00 */
[----:B------:R-:W-:Y:S01]  /*0420*/  ISETP.NE.AND.EX P1, PT, RZ, UR9, PT, P1 ;  /* 0x00000009ff007c0c */ /* 0x000fe2000bf25310 */
[----:B------:R-:W-:Y:S01]  /*0430*/  UPLOP3.LUT UP3, UPT, UPT, UPT, UPT, 0x80, 0x8 ;  /* 0x000000000008789c */ /* 0x000fe20003f6f070 */
[----:B---3--:R-:W-:-:S04]  /*0440*/  ISETP.NE.U32.AND P2, PT, RZ, UR4, PT ;  /* 0x00000004ff007c0c */ /* 0x008fc8000bf45070 */
[----:B------:R-:W-:-:S13]  /*0450*/  ISETP.NE.AND.EX P2, PT, RZ, UR5, PT, P2 ;  /* 0x00000005ff007c0c */ /* 0x000fda000bf45320 */
[----:B------:R-:W-:Y:S05]  /*0460*/  @P2 BRA P1, `(.L_x_8) ;  /* 0x0000000000282947 */ /* 0x000fea0000800000 */
[----:B------:R-:W-:Y:S01]  /*0470*/  UISETP.NE.U32.AND UP0, UPT, UR8, URZ, UPT ;  /* 0x000000ff0800728c */ /* 0x000fe2000bf05070 */
[----:B-----5:R-:W-:Y:S01]  /*0480*/  FSETP.NEU.AND P1, PT, R26, RZ, PT ;  /* 0x000000ff1a00720b */ /* 0x020fe20003f2d000 */
[----:B------:R-:W-:Y:S02]  /*0490*/  UISETP.NE.U32.AND UP2, UPT, UR4, URZ, UPT ;  /* 0x000000ff0400728c */ /* 0x000fe4000bf45070 */
[----:B------:R-:W-:Y:S02]  /*04a0*/  UISETP.NE.AND.EX UP1, UPT, UR9, URZ, UPT, UP0 ;  /* 0x000000ff0900728c */ /* 0x000fe4000bf25300 */
[----:B------:R-:W-:-:S04]  /*04b0*/  UISETP.NE.AND.EX UP0, UPT, UR5, URZ, UPT, UP2 ;  /* 0x000000ff0500728c */ /* 0x000fc8000bf05320 */
[----:B------:R-:W-:-:S04]  /*04c0*/  USEL UR4, URZ, 0xffffffff, UP0 ;  /* 0xffffffffff047887 */ /* 0x000fc80008000000 */
[----:B------:R-:W-:Y:S01]  /*04d0*/  VOTEU.ANY UP0, P1 ;  /* 0x0000000000ff7886 */ /* 0x000fe20000800100 */
[----:B------:R-:W-:-:S04]  /*04e0*/  @!UP1 USEL UR4, URZ, 0xffffffff, UP0 ;  /* 0xffffffffff049887 */ /* 0x000fc80008000000 */
[----:B------:R-:W-:-:S04]  /*04f0*/  ULOP3.LUT UR4, UR4, 0x1, URZ, 0xc0, !UPT ;  /* 0x0000000104047892 */ /* 0x000fc8000f8ec0ff */
[----:B------:R-:W-:-:S11]  /*0500*/  UISETP.NE.U32.AND UP3, UPT, UR4, 0x1, UPT ;  /* 0x000000010400788c */ /* 0x000fd6000bf65070 */
.L_x_8:
[----:B------:R-:W3:Y:S01]  /*0510*/  SHFL.IDX PT, R0, R57, RZ, 0x1f ;  /* 0x00001fff39007589 */ /* 0x000ee200000e0000 */
[----:B------:R-:W-:-:S04]  /*0520*/  UISETP.NE.AND UP0, UPT, UR21, 0x2, UPT ;  /* 0x000000021500788c */ /* 0x000fc8000bf05270 */
[----:B------:R-:W-:Y:S02]  /*0530*/  UISETP.EQ.AND UP1, UPT, UR68, URZ, !UP0 ;  /* 0x000000ff4400728c */ /* 0x000fe4000c722270 */
[----:B------:R-:W-:-:S04]  /*0540*/  USEL UR41, URZ, 0x1, UP0 ;  /* 0x00000001ff297887 */ /* 0x000fc80008000000 */
[----:B------:R-:W-:Y:S02]  /*0550*/  PLOP3.LUT P4, PT, P0, PT, UP1, 0x80, 0x8 ;  /* 0x000000000008781c */ /* 0x000fe4000078f018 */
[----:B---3--:R-:W-:-:S13]  /*0560*/  ISETP.NE.AND P1, PT, R0, RZ, PT ;  /* 0x000000ff0000720c */ /* 0x008fda0003f25270 */
[----:B------:R-:W-:Y:S05]  /*0570*/  @P1 BRA `(.L_x_9) ;  /* 0x0000000000541947 */ /* 0x000fea0003800000 */
[----:B------:R-:W-:Y:S01]  /*0580*/  UMOV UR4, 0x400 ;  /* 0x0000040000047882 */ /* 0x000fe20000000000 */
[----:B------:R-:W-:Y:S01]  /*0590*/  UMOV UR8, 0x1 ;  /* 0x0000000100087882 */ /* 0x000fe20000000000 */
[----:B------:R-:W-:Y:S01]  /*05a0*/  UMOV UR6, 0x5 ;  /* 0x0000000500067882 */ /* 0x000fe20000000000 */
[----:B------:R-:W-:Y:S02]  /*05b0*/  ULEA UR4, UR52, UR4, 0x18 ;  /* 0x0000000434047291 */ /* 0x000fe4000f8ec0ff */
[----:B------:R-:W-:-:S04]  /*05c0*/  UIADD3 UR8, UPT, UPT, -UR8, 0x100000, URZ ;  /* 0x0010000008087890 */ /* 0x000fc8000fffe1ff */
[----:B------:R-:W-:Y:S02]  /*05d0*/  USHF.L.U32 UR9, UR8, 0xb, URZ ;  /* 0x0000000b08097899 */ /* 0x000fe400080006ff */
[----:B------:R-:W-:Y:S02]  /*05e0*/  USHF.L.U32 UR8, UR8, 0x1, URZ ;  /* 0x0000000108087899 */ /* 0x000fe400080006ff */
[----:B------:R-:W-:-:S04]  /*05f0*/  UIADD3 UR6, UPT, UPT, -UR6, 0x100000, URZ ;  /* 0x0010000006067890 */ /* 0x000fc8000fffe1ff */
[----:B------:R-:W-:Y:S02]  /*0600*/  USHF.L.U32 UR7, UR6, 0xb, URZ ;  /* 0x0000000b06077899 */ /* 0x000fe400080006ff */
[----:B------:R-:W-:Y:S01]  /*0610*/  USHF.L.U32 UR6, UR6, 0x1, URZ ;  /* 0x0000000106067899 */ /* 0x000fe200080006ff */
[----:B------:R-:W-:Y:S01]  /*0620*/  ELECT P1, URZ, PT ;  /* 0x0000000000ff782f */ /* 0x000fe20003820000 */
[----:B------:R-:W3:Y:S02]  /*0630*/  FENCE.VIEW.ASYNC.S ;  /* 0x00000000000073c6 */ /* 0x000ee40000000000 */
[----:B---3--:R3:W4:Y:S08]  /*0640*/  SYNCS.EXCH.64 URZ, [UR4], UR8 ;  /* 0x0000000804ff75b2 */ /* 0x0087300008000100 */
[----:B------:R3:W1:Y:S01]  /*0650*/  SYNCS.EXCH.64 URZ, [UR4+0x20], UR6 ;  /* 0x0000200604ff75b2 */ /* 0x0006620008000100 */
[----:B------:R3:W1:Y:S01]  /*0660*/  SYNCS.EXCH.64 URZ, [UR4+0x8], UR8 ;  /* 0x0000080804ff75b2 */ /* 0x0006620008000100 */
[----:B------:R3:W1:Y:S01]  /*0670*/  SYNCS.EXCH.64 URZ, [UR4+0x28], UR6 ;  /* 0x0000280604ff75b2 */ /* 0x0006620008000100 */
[----:B------:R3:W1:Y:S01]  /*0680*/  SYNCS.EXCH.64 URZ, [UR4+0x10], UR8 ;  /* 0x0000100804ff75b2 */ /* 0x0006620008000100 */
[----:B------:R3:W1:Y:S01]  /*0690*/  SYNCS.EXCH.64 URZ, [UR4+0x30], UR6 ;  /* 0x0000300604ff75b2 */ /* 0x0006620008000100 */
[----:B------:R3:W1:Y:S01]  /*06a0*/  SYNCS.EXCH.64 URZ, [UR4+0x18], UR8 ;  /* 0x0000180804ff75b2 */ /* 0x0006620008000100 */
[----:B------:R3:W1:Y:S01]  /*06b0*/  SYNCS.EXCH.64 URZ, [UR4+0x38], UR6 ;  /* 0x0000380604ff75b2 */ /* 0x0006620008000100 */
[----:B------:R-:W-:Y:S01]  /*06c0*/  NOP ;  /* 0x0000000000007918 */ /* 0x000fe20000000000 */
.L_x_9:
[----:B------:R-:W2:Y:S01]  /*06d0*/  SHFL.IDX PT, R0, R57, RZ, 0x1f ;  /* 0x00001fff39007589 */ /* 0x000ea200000e0000 */
[----:B------:R-:W-:Y:S01]  /*06e0*/  NOP ;  /* 0x0000000000007918 */ /* 0x000fe20000000000 */
[----:B--2---:R-:W-:-:S13]  /*06f0*/  ISETP.NE.AND P1, PT, R0, 0x1, PT ;  /* 0x000000010000780c */ /* 0x004fda0003f25270 */
[----:B------:R-:W-:Y:S05]  /*0700*/  @P1 BRA `(.L_x_10) ;  /* 0x0000000000541947 */ /* 0x000fea0003800000 */
[----:B---3--:R-:W-:Y:S01]  /*0710*/  UMOV UR4, 0x400 ;  /* 0x0000040000047882 */ /* 0x008fe20000000000 */
        /* <DEDUP_REMOVED lines=10> */
[----:B------:R-:W2:Y:S02]  /*07c0*/  FENCE.VIEW.ASYNC.S ;  /* 0x00000000000073c6 */ /* 0x000ea40000000000 */
[----:B--2---:R2:W3:Y:S08]  /*07d0*/  SYNCS.EXCH.64 URZ, [UR4+0x40], UR8 ;  /* 0x0000400804ff75b2 */ /* 0x0044f00008000100 */
        /* <DEDUP_REMOVED lines=8> */
.L_x_10:
[----:B------:R-:W4:Y:S01]  /*0860*/  SHFL.IDX PT, R0, R57, RZ, 0x1f ;  /* 0x00001fff39007589 */ /* 0x000f2200000e0000 */
[----:B------:R-:W-:Y:S01]  /*0870*/  NOP ;  /* 0x0000000000007918 */ /* 0x000fe20000000000 */
[----:B----4-:R-:W-:-:S13]  /*0880*/  ISETP.NE.AND P1, PT, R0, 0x3, PT ;  /* 0x000000030000780c */ /* 0x010fda0003f25270 */
[----:B------:R-:W-:Y:S05]  /*0890*/  @P1 BRA `(.L_x_11) ;  /* 0x00000000002c1947 */ /* 0x000fea0003800000 */
[----:B--23--:R-:W-:Y:S01]  /*08a0*/  UMOV UR6, 0x400 ;  /* 0x0000040000067882 */ /* 0x00cfe20000000000 */
[----:B------:R-:W-:Y:S01]  /*08b0*/  UMOV UR4, 0x20 ;  /* 0x0000002000047882 */ /* 0x000fe20000000000 */
[----:B------:R-:W-:Y:S02]  /*08c0*/  ULEA UR6, UR52, UR6, 0x18 ;  /* 0x0000000634067291 */ /* 0x000fe4000f8ec0ff */
[----:B------:R-:W-:-:S04]  /*08d0*/  UIADD3 UR4, UPT, UPT, -UR4, 0x100000, URZ ;  /* 0x0010000004047890 */ /* 0x000fc8000fffe1ff */
[----:B------:R-:W-:Y:S02]  /*08e0*/  USHF.L.U32 UR5, UR4, 0xb, URZ ;  /* 0x0000000b04057899 */ /* 0x000fe400080006ff */
[----:B------:R-:W-:Y:S01]  /*08f0*/  USHF.L.U32 UR4, UR4, 0x1, URZ ;  /* 0x0000000104047899 */ /* 0x000fe200080006ff */
[----:B------:R-:W-:Y:S01]  /*0900*/  ELECT P1, URZ, PT ;  /* 0x0000000000ff782f */ /* 0x000fe20003820000 */
[----:B------:R-:W2:Y:S10]  /*0910*/  FENCE.VIEW.ASYNC.S ;  /* 0x00000000000073c6 */ /* 0x000eb40000000000 */
[----:B--2---:R4:W2:Y:S01]  /*0920*/  SYNCS.EXCH.64 URZ, [UR6+0x80], UR4 ;  /* 0x0000800406ff75b2 */ /* 0x0048a20008000100 */
[----:B------:R4:W3:Y:S02]  /*0930*/  SYNCS.EXCH.64 URZ, [UR6+0x88], UR4 ;  /* 0x0000880406ff75b2 */ /* 0x0008e40008000100 */
[----:B----4-:R-:W-:Y:S01]  /*0940*/  NOP ;  /* 0x0000000000007918 */ /* 0x010fe20000000000 */
.L_x_11:
[----:B------:R-:W4:Y:S01]  /*0950*/  SHFL.IDX PT, R0, R57, RZ, 0x1f ;  /* 0x00001fff39007589 */ /* 0x000f2200000e0000 */
[----:B------:R-:W-:Y:S01]  /*0960*/  NOP ;  /* 0x0000000000007918 */ /* 0x000fe20000000000 */
[----:B----4-:R-:W-:-:S13]  /*0970*/  ISETP.NE.AND P1, PT, R0, 0x4, PT ;  /* 0x000000040000780c */ /* 0x010fda0003f25270 */
[----:B------:R-:W-:Y:S05]  /*0980*/  @P1 BRA `(.L_x_12) ;  /* 0x0000000000481947 */ /* 0x000fea0003800000 */
[----:B--23--:R-:W-:Y:S01]  /*0990*/  UMOV UR4, 0xe20 ;  /* 0x00000e2000047882 */ /* 0x00cfe20000000000 */
[----:B------:R-:W-:Y:S01]  /*09a0*/  UMOV UR6, 0x400 ;  /* 0x0000040000067882 */ /* 0x000fe20000000000 */
[----:B------:R-:W-:Y:S01]  /*09b0*/  USEL UR4, UR4, 0xc20, UP3 ;  /* 0x00000c2004047887 */ /* 0x000fe20009800000 */
        /* <DEDUP_REMOVED lines=10> */
[----:B--2---:R4:W2:Y:S08]  /*0a60*/  SYNCS.EXCH.64 URZ, [UR6+0x90], UR8 ;  /* 0x0000900806ff75b2 */ /* 0x0048b00008000100 */
[----:B------:R4:W3:Y:S01]  /*0a70*/  SYNCS.EXCH.64 URZ, [UR6+0xa0], UR4 ;  /* 0x0000a00406ff75b2 */ /* 0x0008e20008000100 */
[----:B------:R4:W1:Y:S01]  /*0a80*/  SYNCS.EXCH.64 URZ, [UR6+0x98], UR8 ;  /* 0x0000980806ff75b2 */ /* 0x0008620008000100 */
[----:B------:R4:W1:Y:S02]  /*0a90*/  SYNCS.EXCH.64 URZ, [UR6+0xa8], UR4 ;  /* 0x0000a80406ff75b2 */ /* 0x0008640008000100 */
[----:B----4-:R-:W-:Y:S01]  /*0aa0*/  NOP ;  /* 0x0000000000007918 */ /* 0x010fe20000000000 */
.L_x_12:
[----:B------:R-:W4:Y:S01]  /*0ab0*/  SHFL.IDX PT, R0, R57, RZ, 0x1f ;  /* 0x00001fff39007589 */ /* 0x000f2200000e0000 */
[----:B------:R-:W-:Y:S01]  /*0ac0*/  NOP ;  /* 0x0000000000007918 */ /* 0x000fe20000000000 */
[----:B----4-:R-:W-:-:S13]  /*0ad0*/  ISETP.NE.AND P1, PT, R0, 0x5, PT ;  /* 0x000000050000780c */ /* 0x010fda0003f25270 */
[----:B------:R-:W-:Y:S05]  /*0ae0*/  @P1 BRA `(.L_x_13) ;  /* 0x0000000000541947 */ /* 0x000fea0003800000 */
[----:B--23--:R-:W-:Y:S01]  /*0af0*/  UMOV UR4, 0x400 ;  /* 0x0000040000047882 */ /* 0x00cfe20000000000 */
        /* <DEDUP_REMOVED lines=14> */
[----:B------:R4:W1:Y:S01]  /*0be0*/  SYNCS.EXCH.64 URZ, [UR4+0xd8], UR8 ;  /* 0x0000d80804ff75b2 */ /* 0x0008620008000100 */
[----:B------:R4:W1:Y:S01]  /*0bf0*/  SYNCS.EXCH.64 URZ, [UR4+0xc0], UR6 ;  /* 0x0000c00604ff75b2 */ /* 0x0008620008000100 */
[----:B------:R4:W1:Y:S01]  /*0c00*/  SYNCS.EXCH.64 URZ, [UR4+0xe0], UR8 ;  /* 0x0000e00804ff75b2 */ /* 0x0008620008000100 */
[----:B------:R4:W1:Y:S01]  /*0c10*/  SYNCS.EXCH.64 URZ, [UR4+0xc8], UR6 ;  /* 0x0000c80604ff75b2 */ /* 0x0008620008000100 */
[----:B------:R4:W1:Y:S02]  /*0c20*/  SYNCS.EXCH.64 URZ, [UR4+0xe8], UR8 ;  /* 0x0000e80804ff75b2 */ /* 0x0008640008000100 */
[----:B----4-:R-:W-:Y:S01]  /*0c30*/  NOP ;  /* 0x0000000000007918 */ /* 0x010fe20000000000 */
.L_x_13:
[----:B------:R-:W4:Y:S01]  /*0c40*/  SHFL.IDX PT, R0, R57, RZ, 0x1f ;  /* 0x00001fff39007589 */ /* 0x000f2200000e0000 */
[----:B------:R-:W-:Y:S01]  /*0c50*/  ISETP.NE.OR P0, PT, RZ, UR21, !P0 ;  /* 0x00000015ff007c0c */ /* 0x000fe2000c705670 */
        /* <DEDUP_REMOVED lines=12> */
[----:B------:R4:W3:Y:S01]  /*0d20*/  SYNCS.EXCH.64 URZ, [UR4+0x100], UR6 ;  /* 0x0001000604ff75b2 */ /* 0x0008e20008000100 */
[----:B------:R4:W1:Y:S01]  /*0d30*/  SYNCS.EXCH.64 URZ, [UR4+0xf8], UR6 ;  /* 0x0000f80604ff75b2 */ /* 0x0008620008000100 */
[----:B------:R4:W1:Y:S02]  /*0d40*/  SYNCS.EXCH.64 URZ, [UR4+0x108], UR6 ;  /* 0x0001080604ff75b2 */ /* 0x0008640008000100 */
[----:B----4-:R-:W-:Y:S01]  /*0d50*/  NOP ;  /* 0x0000000000007918 */ /* 0x010fe20000000000 */
.L_x_14:
[----:B------:R-:W-:Y:S01]  /*0d60*/  VOTEU.ALL UP0, P0 ;  /* 0x0000000000ff7886 */ /* 0x000fe20000000000 */
[----:B--23--:R-:W-:Y:S01]  /*0d70*/  UMOV UR4, 0x20 ;  /* 0x0000002000047882 */ /* 0x00cfe20000000000 */
[----:B------:R-:W2:Y:S01]  /*0d80*/  LDCU UR28, c[0x0][0x36c] ;  /* 0x00006d80ff1c77ac */ /* 0x000ea20008000800 */
[----:B------:R-:W-:Y:S01]  /*0d90*/  NOP ;  /* 0x0000000000007918 */ /* 0x000fe20000000000 */
[----:B------:R-:W-:Y:S01]  /*0da0*/  LOP3.LUT R0, R69, 0x1f, RZ, 0xc0, !PT ;  /* 0x0000001f45007812 */ /* 0x000fe200078ec0ff */
[----:B------:R-:W-:Y:S01]  /*0db0*/  @!UP0 UMOV UR6, 0x400 ;  /* 0x0000040000068882 */ /* 0x000fe20000000000 */
[----:B------:R-:W-:-:S04]  /*0dc0*/  @!UP0 UIADD3 UR4, UPT, UPT, -UR4, 0x100000, URZ ;  /* 0x0010000004048890 */ /* 0x000fc8000fffe1ff */
[----:B------:R-:W-:Y:S02]  /*0dd0*/  @!UP0 USHF.L.U32 UR5, UR4, 0xb, URZ ;  /* 0x0000000b04058899 */ /* 0x000fe400080006ff */
[----:B------:R-:W-:Y:S02]  /*0de0*/  @!UP0 USHF.L.U32 UR4, UR4, 0x1, URZ ;  /* 0x0000000104048899 */ /* 0x000fe400080006ff */
[----:B------:R-:W-:Y:S01]  /*0df0*/  @!UP0 ULEA UR6, UR52, UR6, 0x18 ;  /* 0x0000000634068291 */ /* 0x000fe2000f8ec0ff */
[----:B------:R-:W-:Y:S01]  /*0e00*/  VOTEU.ALL UP0, P0 ;  /* 0x0000000000ff7886 */ /* 0x000fe20000000000 */
[----:B------:R-:W-:Y:S02]  /*0e10*/  UISETP.NE.AND UP4, UPT, UR21, URZ, UPT ;  /* 0x000000ff1500728c */ /* 0x000fe4000bf85270 */
[----:B--2---:R-:W-:Y:S01]  /*0e20*/  UISETP.EQ.U32.AND UP1, UPT, UR28, 0x1, UPT ;  /* 0x000000011c00788c */ /* 0x004fe2000bf22070 */
[----:B------:R-:W2:Y:S07]  /*0e30*/  FENCE.VIEW.ASYNC.S ;  /* 0x00000000000073c6 */ /* 0x000eae0000000000 */
[----:B--2---:R2:W3:Y:S01]  /*0e40*/  @!UP0 SYNCS.EXCH.64 URZ, [UR6+0x110], UR4 ;  /* 0x0001100406ff85b2 */ /* 0x0044e20008000100 */
[----:B------:R-:W-:Y:S05]  /*0e50*/  BRA.U !UP1, `(.L_x_15) ;  /* 0x0000000109087547 */ /* 0x000fea000b800000 */
[----:B-1-3--:R-:W-:Y:S01]  /*0e60*/  UCGABAR_ARV ;  /* 0x00000000000079c7 */ /* 0x00afe20008000000 */
[----:B------:R-:W-:Y:S05]  /*0e70*/  BRA `(.L_x_16) ;  /* 0x0000000000047947 */ /* 0x000fea0003800000 */
.L_x_15:
[----:B-1-3--:R-:W-:Y:S01]  /*0e80*/  NOP ;  /* 0x0000000000007918 */ /* 0x00afe20000000000 */
.L_x_16:
[----:B------:R-:W1:Y:S01]  /*0e90*/  S2UR UR8, SR_CTAID.Y ;  /* 0x00000000000879c3 */ /* 0x000e620000002600 */
[----:B------:R-:W-:-:S05]  /*0ea0*/  CS2R.32 R58, SR_CgaSize ;  /* 0x00000000003a7805 */ /* 0x000fca0000008a00 */
[----:B------:R-:W-:-:S05]  /*0eb0*/  IMAD R58, R58, -0xa0, RZ ;  /* 0xffffff603a3a7824 */ /* 0x000fca00078e02ff */
[----:B------:R-:W-:-:S14]  /*0ec0*/  R2UR UR9, R58 ;  /* 0x000000003a0972ca */ /* 0x000fdc00000e0000 */
[----:B------:R-:W3:Y:S01]  /*0ed0*/  LDCU UR9, c[0x0][UR9+0x2b4] ;  /* 0x00005680090977ac */ /* 0x000ee20008000800 */
[----:B------:R-:W-:-:S05]  /*0ee0*/  CS2R.32 R58, SR_CgaSize ;  /* 0x00000000003a7805 */ /* 0x000fca0000008a00 */
[----:B------:R-:W-:-:S05]  /*0ef0*/  IMAD R58, R58, -0xa0, RZ ;  /* 0xffffff603a3a7824 */ /* 0x000fca00078e02ff */
[----:B------:R-:W-:-:S14]  /*0f00*/  R2UR UR10, R58 ;  /* 0x000000003a0a72ca */ /* 0x000fdc00000e0000 */
[----:B------:R-:W4:Y:S01]  /*0f10*/  LDCU UR10, c[0x0][UR10+0x2b0] ;  /* 0x000056000a0a77ac */ /* 0x000f220008000800 */
[----:B------:R-:W4:Y:S01]  /*0f20*/  S2UR UR25, SR_CTAID.X ;  /* 0x00000000001979c3 */ /* 0x000f220000002500 */
[----:B------:R-:W-:Y:S02]  /*0f30*/  USHF.R.U32.HI UR7, URZ, 0x1, UR52 ;  /* 0x00000001ff077899 */ /* 0x000fe40008011634 */
[----:B--2---:R-:W-:Y:S02]  /*0f40*/  ULOP3.LUT UR4, UR68, 0xc, UR52, 0xf8, !UPT ;  /* 0x0000000c44047892 */ /* 0x004fe4000f8ef834 */
[----:B------:R-:W-:Y:S02]  /*0f50*/  ULOP3.LUT UR57, UR7, 0x1, URZ, 0xc0, !UPT ;  /* 0x0000000107397892 */ /* 0x000fe4000f8ec0ff */
[----:B------:R-:W-:Y:S01]  /*0f60*/  UISETP.GT.U32.AND UP0, UPT, UR4, 0xffff, UPT ;  /* 0x0000ffff0400788c */ /* 0x000fe2000bf04070 */
[----:B------:R-:W2:Y:S01]  /*0f70*/  S2UR UR36, SR_CTAID.Z ;  /* 0x00000000002479c3 */ /* 0x000ea20000002700 */
[----:B------:R-:W-:-:S02]  /*0f80*/  USHF.R.U32.HI UR6, URZ, 0x2, UR52 ;  /* 0x00000002ff067899 */ /* 0x000fc40008011634 */
[----:B------:R-:W-:Y:S02]  /*0f90*/  USEL UR4, UR4, 0xffff, !UP0 ;  /* 0x0000ffff04047887 */ /* 0x000fe4000c000000 */
[----:B------:R-:W-:Y:S01]  /*0fa0*/  ULOP3.LUT UR5, UR52, 0x3, URZ, 0xc0, !UPT ;  /* 0x0000000334057892 */ /* 0x000fe2000f8ec0ff */
[----:B------:R-:W-:-:S05]  /*0fb0*/  CS2R.32 R58, SR_CgaSize ;  /* 0x00000000003a7805 */ /* 0x000fca0000008a00 */
[----:B------:R-:W-:-:S05]  /*0fc0*/  IMAD R58, R58, -0xa0, RZ ;  /* 0xffffff603a3a7824 */ /* 0x000fca00078e02ff */
[----:B------:R-:W-:-:S14]  /*0fd0*/  R2UR UR63, R58 ;  /* 0x000000003a3f72ca */ /* 0x000fdc00000e0000 */
[----:B------:R-:W2:Y:S01]  /*0fe0*/  LDCU UR63, c[0x0][UR63+0x2a0] ;  /* 0x000054003f3f77ac */ /* 0x000ea20008000800 */
[----:B-1----:R-:W-:Y:S01]  /*0ff0*/  I2FP.F32.U32 R2, UR8 ;  /* 0x0000000800027c45 */ /* 0x002fe20008201000 */
[----:B------:R-:W1:Y:S04]  /*1000*/  LDCU UR24, c[0x0][0xb24] ;  /* 0x00016480ff1877ac */ /* 0x000e680008000800 */
[----:B---3--:R-:W-:Y:S01]  /*1010*/  FMUL R2, R2, UR9 ;  /* 0x0000000902027c20 */ /* 0x008fe20008400000 */
[----:B------:R-:W-:-:S05]  /*1020*/  CS2R.32 R58, SR_CgaSize ;  /* 0x00000000003a7805 */ /* 0x000fca0000008a00 */
[----:B------:R-:W-:-:S05]  /*1030*/  IMAD R58, R58, -0xa0, RZ ;  /* 0xffffff603a3a7824 */ /* 0x000fca00078e02ff */
[----:B------:R-:W-:-:S14]  /*1040*/  R2UR UR9, R58 ;  /* 0x000000003a0972ca */ /* 0x000fdc00000e0000 */
[----:B------:R-:W3:Y:S01]  /*1050*/  LDCU UR9, c[0x0][UR9+0x2a4] ;  /* 0x00005480090977ac */ /* 0x000ee20008000800 */
[----:B----4-:R-:W-:Y:S01]  /*1060*/  I2FP.F32.U32 R3, UR25 ;  /* 0x0000001900037c45 */ /* 0x010fe20008201000 */
[----:B------:R-:W4:Y:S01]  /*1070*/  F2I.U32.TRUNC.NTZ R2, R2 ;  /* 0x0000000200027305 */ /* 0x000f22000020f000 */
[----:B------:R-:W-:-:S03]  /*1080*/  ULOP3.LUT UR55, UR6, 0x3, URZ, 0xc0, !UPT ;  /* 0x0000000306377892 */ /* 0x000fc6000f8ec0ff */
[----:B------:R-:W-:Y:S01]  /*1090*/  FMUL R3, R3, UR10 ;  /* 0x0000000a03037c20 */ /* 0x000fe20008400000 */
[----:B------:R-:W-:Y:S02]  /*10a0*/  ULOP3.LUT UR4, UR4, 0xffff, URZ, 0xc0, !UPT ;  /* 0x0000ffff04047892 */ /* 0x000fe4000f8ec0ff */
[----:B------:R-:W-:Y:S01]  /*10b0*/  UISETP.GT.U32.AND UP1, UPT, UR5, 0xffff, UPT ;  /* 0x0000ffff0500788c */ /* 0x000fe2000bf24070 */
[----:B------:R-:W-:Y:S02]  /*10c0*/  UMOV UR31, 0x5 ;  /* 0x00000005001f7882 */ /* 0x000fe40000000000 */
[----:B------:R-:W2:Y:S01]  /*10d0*/  F2I.U32.TRUNC.NTZ R3, R3 ;  /* 0x0000000300037305 */ /* 0x000ea2000020f000 */
[----:B------:R-:W-:Y:S02]  /*10e0*/  USHF.L.U32 UR31, UR31, UR4, URZ ;  /* 0x000000041f1f7299 */ /* 0x000fe400080006ff */
[----:B------:R-:W-:Y:S01]  /*10f0*/  USEL UR5, UR5, 0xffff, !UP1 ;  /* 0x0000ffff05057887 */ /* 0x000fe2000c800000 */
[----:B------:R-:W-:Y:S01]  /*1100*/  UMOV UR37, 0x1111 ;  /* 0x0000111100257882 */ /* 0x000fe20000000000 */
[----:B------:R-:W-:Y:S01]  /*1110*/  USHF.L.U32 UR38, UR52, 0x8, URZ ;  /* 0x0000000834267899 */ /* 0x000fe200080006ff */
[----:B----4-:R-:W-:Y:S01]  /*1120*/  R2UR UR7, R2 ;  /* 0x00000000020772ca */ /* 0x010fe200000e0000 */
[----:B------:R-:W-:Y:S01]  /*1130*/  ULOP3.LUT UR5, UR5, 0xffff, URZ, 0xc0, !UPT ;  /* 0x0000ffff05057892 */ /* 0x000fe2000f8ec0ff */
[----:B------:R-:W-:Y:S01]  /*1140*/  PRMT R2, RZ, 0x7610, R2 ;  /* 0x00007610ff027816 */ /* 0x000fe20000000002 */
[----:B------:R-:W4:Y:S02]  /*1150*/  LDCU UR42, c[0x0][0xb24] ;  /* 0x00016480ff2a77ac */ /* 0x000f240008000800 */
[----:B------:R-:W-:Y:S01]  /*1160*/  USHF.L.U32 UR37, UR37, UR5, URZ ;  /* 0x0000000525257299 */ /* 0x000fe200080006ff */
[----:B--2---:R-:W-:Y:S01]  /*1170*/  R2UR UR6, R3 ;  /* 0x00000000030672ca */ /* 0x004fe200000e0000 */
[----:B------:R-:W2:Y:S01]  /*1180*/  LDCU UR27, c[0x0][0xb30] ;  /* 0x00016600ff1b77ac */ /* 0x000ea20008000800 */
[----:B------:R-:W-:-:S05]  /*1190*/  PRMT R3, RZ, 0x7610, R3 ;  /* 0x00007610ff037816 */ /* 0x000fca0000000003 */
[----:B------:R-:W-:Y:S02]  /*11a0*/  UIADD3 UR4, UPT, UPT, -UR7, URZ, URZ ;  /* 0x000000ff07047290 */ /* 0x000fe4000fffe1ff */
[----:B------:R-:W-:Y:S02]  /*11b0*/  UISETP.NE.AND UP5, UPT, UR21, 0x2, UPT ;  /* 0x000000021500788c */ /* 0x000fe4000bfa5270 */
[----:B---3--:R-:W-:Y:S02]  /*11c0*/  UIMAD UR4, UR9, UR4, UR8 ;  /* 0x00000004090472a4 */ /* 0x008fe4000f8e0208 */
[----:B------:R-:W-:Y:S02]  /*11d0*/  ULOP3.LUT UR40, UR38, 0x200, URZ, 0xc0, !UPT ;  /* 0x0000020026287892 */ /* 0x000fe4000f8ec0ff */
[----:B------:R-:W-:Y:S02]  /*11e0*/  UIADD3 UR5, UPT, UPT, -UR6, URZ, URZ ;  /* 0x000000ff06057290 */ /* 0x000fe4000fffe1ff */
[----:B------:R-:W-:Y:S01]  /*11f0*/  IMAD.U32 R58, RZ, RZ, UR4 ;  /* 0x00000004ff3a7e24 */ /* 0x000fe2000f8e00ff */
[----:B-1----:R-:W-:Y:S01]  /*1200*/  UISETP.GE.AND UP6, UPT, UR24, 0x1, UPT ;  /* 0x000000011800788c */ /* 0x002fe2000bfc6270 */
[----:B------:R-:W-:Y:S01]  /*1210*/  UMOV UR20, UR8 ;  /* 0x0000000800147c82 */ /* 0x000fe20008000000 */
[----:B------:R-:W-:Y:S01]  /*1220*/  UMOV UR16, UR25 ;  /* 0x0000001900107c82 */ /* 0x000fe20008000000 */
[----:B------:R-:W-:Y:S01]  /*1230*/  UIMAD UR63, UR63, UR5, UR25 ;  /* 0x000000053f3f72a4 */ /* 0x000fe2000f8e0219 */
[----:B--2-4-:R-:W-:Y:S11]  /*1240*/  BRA.U UP4, `(.L_x_17) ;  /* 0x0000000104b07547 */ /* 0x014ff6000b800000 */
[----:B------:R-:W-:Y:S01]  /*1250*/  R2UR UR18, R58 ;  /* 0x000000003a1272ca */ /* 0x000fe200000e0000 */
[----:B------:R-:W-:-:S12]  /*1260*/  ULOP3.LUT UR4, UR63, 0x2, URZ, 0x3c, !UPT ;  /* 0x000000023f047892 */ /* 0x000fd8000f8e3cff */
[----:B------:R-:W-:Y:S02]  /*1270*/  UISETP.NE.AND UP0, UPT, UR18, URZ, UPT ;  /* 0x000000ff1200728c */ /* 0x000fe4000bf05270 */
[----:B------:R-:W-:Y:S02]  /*1280*/  UISETP.NE.AND UP2, UPT, UR18, 0x1, UPT ;  /* 0x000000011200788c */ /* 0x000fe4000bf45270 */
[----:B------:R-:W-:Y:S02]  /*1290*/  UISETP.GT.U32.AND UP1, UPT, UR63, 0x1, UP0 ;  /* 0x000000013f00788c */ /* 0x000fe40008724070 */
[----:B------:R-:W-:Y:S02]  /*12a0*/  UISETP.GT.U32.AND UP0, UPT, UR4, 0x1, UP0 ;  /* 0x000000010400788c */ /* 0x000fe40008704070 */
[----:B------:R-:W-:Y:S02]  /*12b0*/  USEL UR7, URZ, 0x1, UP1 ;  /* 0x00000001ff077887 */ /* 0x000fe40008800000 */
[----:B------:R-:W-:-:S02]  /*12c0*/  USEL UR8, URZ, 0x2, UP1 ;  /* 0x00000002ff087887 */ /* 0x000fc40008800000 */
[----:B------:R-:W-:Y:S02]  /*12d0*/  UISETP.GT.U32.AND UP1, UPT, UR63, 0x1, UP2 ;  /* 0x000000013f00788c */ /* 0x000fe40009724070 */
[----:B------:R-:W-:Y:S02]  /*12e0*/  USEL UR12, URZ, 0x4, UP0 ;  /* 0x00000004ff0c7887 */ /* 0x000fe40008000000 */
[----:B------:R-:W-:Y:S02]  /*12f0*/  USEL UR15, URZ, 0x8, UP0 ;  /* 0x00000008ff0f7887 */ /* 0x000fe40008000000 */
[----:B------:R-:W-:Y:S02]  /*1300*/  UISETP.GT.U32.AND UP0, UPT, UR4, 0x1, UP2 ;  /* 0x000000010400788c */ /* 0x000fe40009704070 */
[----:B------:R-:W-:Y:S02]  /*1310*/  USEL UR6, URZ, 0x10, UP1 ;  /* 0x00000010ff067887 */ /* 0x000fe40008800000 */
[----:B------:R-:W-:-:S02]  /*1320*/  USEL UR11, URZ, 0x20, UP1 ;  /* 0x00000020ff0b7887 */ /* 0x000fc40008800000 */
[----:B------:R-:W-:Y:S02]  /*1330*/  UISETP.NE.AND UP1, UPT, UR18, 0x2, UPT ;  /* 0x000000021200788c */ /* 0x000fe4000bf25270 */
[----:B------:R-:W-:Y:S02]  /*1340*/  USEL UR14, URZ, 0x40, UP0 ;  /* 0x00000040ff0e7887 */ /* 0x000fe40008000000 */
[----:B------:R-:W-:Y:S02]  /*1350*/  USEL UR17, URZ, 0x80, UP0 ;  /* 0x00000080ff117887 */ /* 0x000fe40008000000 */
[----:B------:R-:W-:Y:S02]  /*1360*/  UISETP.GT.U32.AND UP0, UPT, UR63, 0x1, UP1 ;  /* 0x000000013f00788c */ /* 0x000fe40008f04070 */
[----:B------:R-:W-:Y:S02]  /*1370*/  UISETP.NE.AND UP2, UPT, UR18, 0x3, UPT ;  /* 0x000000031200788c */ /* 0x000fe4000bf45270 */
[----:B------:R-:W-:-:S02]  /*1380*/  USEL UR5, URZ, 0x100, UP0 ;  /* 0x00000100ff057887 */ /* 0x000fc40008000000 */
[----:B------:R-:W-:Y:S02]  /*1390*/  USEL UR10, URZ, 0x200, UP0 ;  /* 0x00000200ff0a7887 */ /* 0x000fe40008000000 */
[----:B------:R-:W-:Y:S02]  /*13a0*/  UISETP.GT.U32.AND UP0, UPT, UR63, 0x1, UP2 ;  /* 0x000000013f00788c */ /* 0x000fe40009704070 */
[----:B------:R-:W-:Y:S02]  /*13b0*/  UIADD3 UR5, UPT, UPT, UR5, UR6, UR7 ;  /* 0x0000000605057290 */ /* 0x000fe4000fffe007 */
[----:B------:R-:W-:Y:S02]  /*13c0*/  USEL UR9, URZ, 0x1000, UP0 ;  /* 0x00001000ff097887 */ /* 0x000fe40008000000 */
[----:B------:R-:W-:Y:S02]  /*13d0*/  USEL UR13, URZ, 0x2000, UP0 ;  /* 0x00002000ff0d7887 */ /* 0x000fe40008000000 */
[----:B------:R-:W-:-:S02]  /*13e0*/  UIADD3 UR5, UPT, UPT, UR8, UR9, UR5 ;  /* 0x0000000908057290 */ /* 0x000fc4000fffe005 */
[----:B------:R-:W-:Y:S02]  /*13f0*/  UISETP.GT.U32.AND UP1, UPT, UR4, 0x1, UP1 ;  /* 0x000000010400788c */ /* 0x000fe40008f24070 */
[----:B------:R-:W-:Y:S02]  /*1400*/  UIADD3 UR5, UPT, UPT, UR10, UR11, UR5 ;  /* 0x0000000b0a057290 */ /* 0x000fe4000fffe005 */
[----:B------:R-:W-:Y:S02]  /*1410*/  UISETP.GT.U32.AND UP0, UPT, UR4, 0x1, UP2 ;  /* 0x000000010400788c */ /* 0x000fe40009704070 */
[----:B------:R-:W-:Y:S02]  /*1420*/  USEL UR4, URZ, 0x400, UP1 ;  /* 0x00000400ff047887 */ /* 0x000fe40008800000 */
[----:B------:R-:W-:Y:S02]  /*1430*/  UIADD3 UR5, UPT, UPT, UR12, UR13, UR5 ;  /* 0x0000000d0c057290 */ /* 0x000fe4000fffe005 */
[----:B------:R-:W-:-:S02]  /*1440*/  USEL UR6, URZ, 0x4000, UP0 ;  /* 0x00004000ff067887 */ /* 0x000fc40008000000 */
[----:B------:R-:W-:Y:S02]  /*1450*/  UIADD3 UR5, UPT, UPT, UR4, UR14, UR5 ;  /* 0x0000000e04057290 */ /* 0x000fe4000fffe005 */
[----:B------:R-:W-:Y:S02]  /*1460*/  USEL UR7, URZ, 0x800, UP1 ;  /* 0x00000800ff077887 */ /* 0x000fe40008800000 */
[----:B------:R-:W-:Y:S02]  /*1470*/  ULOP3.LUT UR4, UR63, 0xfffffffe, URZ, 0xc0, !UPT ;  /* 0xfffffffe3f047892 */ /* 0x000fe4000f8ec0ff */
[----:B------:R-:W-:Y:S02]  /*1480*/  UIADD3 UR5, UPT, UPT, UR15, UR6, UR5 ;  /* 0x000000060f057290 */ /* 0x000fe4000fffe005 */
[----:B------:R-:W-:Y:S02]  /*1490*/  ULEA UR4, UR18, UR4, 0x2 ;  /* 0x0000000412047291 */ /* 0x000fe4000f8e10ff */
[----:B------:R-:W-:-:S02]  /*14a0*/  USEL UR6, URZ, 0x8000, UP0 ;  /* 0x00008000ff067887 */ /* 0x000fc40008000000 */
[----:B------:R-:W-:-:S03]  /*14b0*/  UIADD3 UR5, UPT, UPT, UR7, UR17, UR5 ;  /* 0x0000001107057290 */ /* 0x000fc6000fffe005 */
[----:B------:R-:W-:Y:S01]  /*14c0*/  UMOV UR7, 0x3 ;  /* 0x0000000300077882 */ /* 0x000fe20000000000 */
[----:B------:R-:W-:Y:S02]  /*14d0*/  UIADD3 UR5, UPT, UPT, UR5, UR6, URZ ;  /* 0x0000000605057290 */ /* 0x000fe4000fffe0ff */
[----:B------:R-:W-:-:S04]  /*14e0*/  USHF.L.U32 UR4, UR7, UR4, URZ ;  /* 0x0000000407047299 */ /* 0x000fc800080006ff */
[----:B------:R-:W-:Y:S02]  /*14f0*/  MOV R3, UR5 ;  /* 0x0000000500037c02 */ /* 0x000fe40008000f00 */
[----:B------:R-:W-:Y:S02]  /*1500*/  IMAD.U32 R2, RZ, RZ, UR4 ;  /* 0x00000004ff027e24 */ /* 0x000fe4000f8e00ff */
.L_x_17:
[----:B------:R-:W-:Y:S05]  /*1510*/  BRA.U !UP6, `(.L_x_18) ;  /* 0x000000010ed47547 */ /* 0x000fea000b800000 */
[----:B------:R-:W1:Y:S01]  /*1520*/  LDCU.128 UR12, c[0x0][0xb10] ;  /* 0x00016200ff0c77ac */ /* 0x000e620008000c00 */
[----:B------:R-:W2:Y:S01]  /*1530*/  LDCU UR6, c[0x0][0x370] ;  /* 0x00006e00ff0677ac */ /* 0x000ea20008000800 */
[----:B------:R-:W3:Y:S01]  /*1540*/  LDCU UR5, c[0x0][0x374] ;  /* 0x00006e80ff0577ac */ /* 0x000ee20008000800 */
[----:B------:R-:W4:Y:S01]  /*1550*/  LDCU UR26, c[0x0][0xb0c] ;  /* 0x00016180ff1a77ac */ /* 0x000f220008000800 */
[----:B------:R-:W4:Y:S01]  /*1560*/  LDCU UR4, c[0x0][0xb20] ;  /* 0x00016400ff0477ac */ /* 0x000f220008000800 */
[----:B------:R-:W4:Y:S01]  /*1570*/  LDCU.64 UR8, c[0x0][0xb28] ;  /* 0x00016500ff0877ac */ /* 0x000f220008000a00 */
[----:B-1----:R-:W-:Y:S02]  /*1580*/  UISETP.NE.AND UP0, UPT, UR14, 0x1, UPT ;  /* 0x000000010e00788c */ /* 0x002fe4000bf05270 */
[----:B---3--:R-:W-:Y:S02]  /*1590*/  UIMAD.WIDE.U32 UR10, UR5, UR15, URZ ;  /* 0x0000000f050a72a5 */ /* 0x008fe4000f8e00ff */
[----:B--2---:R-:W-:-:S02]  /*15a0*/  UIMAD.WIDE.U32 UR18, UR6, UR12, URZ ;  /* 0x0000000c061272a5 */ /* 0x004fc4000f8e00ff */
[----:B----4-:R-:W-:Y:S02]  /*15b0*/  UISETP.NE.AND UP1, UPT, UR26, 0x1, UPT ;  /* 0x000000011a00788c */ /* 0x010fe4000bf25270 */
[----:B------:R-:W-:Y:S01]  /*15c0*/  UISETP.NE.AND UP2, UPT, UR24, 0x1, UPT ;  /* 0x000000011800788c */ /* 0x000fe2000bf45270 */
[----:B------:R-:W-:Y:S02]  /*15d0*/  UMOV UR10, UR11 ;  /* 0x0000000b000a7c82 */ /* 0x000fe40008000000 */
[----:B------:R-:W-:Y:S01]  /*15e0*/  UMOV UR18, UR19 ;  /* 0x0000001300127c82 */ /* 0x000fe20008000000 */
[----:B------:R-:W-:Y:S02]  /*15f0*/  @UP0 USHF.R.U32.HI UR5, URZ, UR4, UR10 ;  /* 0x00000004ff050299 */ /* 0x000fe4000801160a */
[----:B------:R-:W-:Y:S02]  /*1600*/  UIMAD.WIDE.U32 UR22, UR20, UR15, URZ ;  /* 0x0000000f141672a5 */ /* 0x000fe4000f8e00ff */
[----:B------:R-:W-:-:S02]  /*1610*/  UIMAD.WIDE.U32 UR10, UR5, UR8, URZ ;  /* 0x00000008050a72a5 */ /* 0x000fc4000f8e00ff */
[----:B------:R-:W-:Y:S02]  /*1620*/  @UP1 USHF.R.U32.HI UR6, URZ, UR13, UR18 ;  /* 0x0000000dff061299 */ /* 0x000fe40008011612 */
[----:B------:R-:W-:Y:S02]  /*1630*/  UIMAD.WIDE.U32 UR16, UR25, UR12, URZ ;  /* 0x0000000c191072a5 */ /* 0x000fe4000f8e00ff */
[----:B------:R-:W-:Y:S01]  /*1640*/  UIMAD.WIDE.U32 UR18, UR6, UR8, URZ ;  /* 0x00000008061272a5 */ /* 0x000fe2000f8e00ff */
[----:B------:R-:W-:Y:S01]  /*1650*/  UMOV UR22, UR23 ;  /* 0x0000001700167c82 */ /* 0x000fe20008000000 */
[----:B------:R-:W-:Y:S01]  /*1660*/  UMOV UR10, UR11 ;  /* 0x0000000b000a7c82 */ /* 0x000fe20008000000 */
[----:B------:R-:W-:Y:S02]  /*1670*/  USHF.R.U32.HI UR22, URZ, UR4, UR22 ;  /* 0x00000004ff167299 */ /* 0x000fe40008011616 */
[----:B------:R-:W-:Y:S02]  /*1680*/  @UP2 USHF.R.U32.HI UR5, URZ, UR9, UR10 ;  /* 0x00000009ff052299 */ /* 0x000fe4000801160a */
[----:B------:R-:W-:Y:S01]  /*1690*/  UMOV UR7, UR19 ;  /* 0x0000001300077c82 */ /* 0x000fe20008000000 */
[----:B------:R-:W-:Y:S01]  /*16a0*/  UMOV UR16, UR17 ;  /* 0x0000001100107c82 */ /* 0x000fe20008000000 */
[----:B------:R-:W-:-:S02]  /*16b0*/  @UP2 USHF.R.U32.HI UR6, URZ, UR9, UR7 ;  /* 0x00000009ff062299 */ /* 0x000fc40008011607 */
[----:B------:R-:W-:Y:S02]  /*16c0*/  USHF.R.U32.HI UR16, URZ, UR13, UR16 ;  /* 0x0000000dff107299 */ /* 0x000fe40008011610 */
[----:B------:R-:W-:Y:S02]  /*16d0*/  USEL UR4, UR20, UR22, !UP0 ;  /* 0x0000001614047287 */ /* 0x000fe4000c000000 */
[----:B------:R-:W-:Y:S02]  /*16e0*/  UIMAD UR7, UR5, UR24, URZ ;  /* 0x00000018050772a4 */ /* 0x000fe4000f8e02ff */
[----:B------:R-:W-:Y:S02]  /*16f0*/  USEL UR5, UR25, UR16, !UP1 ;  /* 0x0000001019057287 */ /* 0x000fe4000c800000 */
[----:B------:R-:W-:Y:S02]  /*1700*/  UIMAD UR12, UR6, UR24, URZ ;  /* 0x00000018060c72a4 */ /* 0x000fe4000f8e02ff */
[----:B------:R-:W-:-:S02]  /*1710*/  UISETP.GE.AND UP0, UPT, UR4, UR7, UPT ;  /* 0x000000070400728c */ /* 0x000fc4000bf06270 */
[----:B------:R-:W-:Y:S02]  /*1720*/  UIMAD.WIDE.U32 UR10, UR4, UR8, URZ ;  /* 0x00000008040a72a5 */ /* 0x000fe4000f8e00ff */
[----:B------:R-:W-:Y:S02]  /*1730*/  UISETP.GE.OR UP0, UPT, UR5, UR12, UP0 ;  /* 0x0000000c0500728c */ /* 0x000fe40008706670 */
[----:B------:R-:W-:Y:S02]  /*1740*/  UIMAD.WIDE.U32 UR12, UR5, UR8, URZ ;  /* 0x00000008050c72a5 */ /* 0x000fe4000f8e00ff */
[----:B------:R-:W-:Y:S01]  /*1750*/  UIADD3 UR10, UPT, UPT, -UR4, URZ, URZ ;  /* 0x000000ff040a7290 */ /* 0x000fe2000fffe1ff */
[----:B------:R-:W-:Y:S01]  /*1760*/  UMOV UR8, UR11 ;  /* 0x0000000b00087c82 */ /* 0x000fe20008000000 */
[----:B------:R-:W-:Y:S02]  /*1770*/  UIADD3 UR16, UPT, UPT, -UR5, URZ, URZ ;  /* 0x000000ff05107290 */ /* 0x000fe4000fffe1ff */
[----:B------:R-:W-:-:S03]  /*1780*/  USHF.R.U32.HI UR8, URZ, UR9, UR8 ;  /* 0x00000009ff087299 */ /* 0x000fc60008011608 */
[----:B------:R-:W-:Y:S01]  /*1790*/  @!UP0 UMOV UR7, UR13 ;  /* 0x0000000d00078c82 */ /* 0x000fe20008000000 */
[----:B------:R-:W-:Y:S02]  /*17a0*/  UIMAD UR20, UR14, UR10, UR20 ;  /* 0x0000000a0e1472a4 */ /* 0x000fe4000f8e0214 */
[----:B------:R-:W-:Y:S02]  /*17b0*/  USEL UR8, UR4, UR8, !UP2 ;  /* 0x0000000804087287 */ /* 0x000fe4000d000000 */
[----:B------:R-:W-:Y:S02]  /*17c0*/  @!UP0 USHF.R.U32.HI UR7, URZ, UR9, UR7 ;  /* 0x00000009ff078299 */ /* 0x000fe40008011607 */
[----:B------:R-:W-:Y:S02]  /*17d0*/  UIADD3 UR9, UPT, UPT, -UR8, URZ, URZ ;  /* 0x000000ff08097290 */ /* 0x000fe4000fffe1ff */
[----:B------:R-:W-:Y:S02]  /*17e0*/  @!UP0 USEL UR7, UR5, UR7, !UP2 ;  /* 0x0000000705078287 */ /* 0x000fe4000d000000 */
[----:B------:R-:W-:-:S02]  /*17f0*/  UIMAD UR9, UR24, UR9, UR4 ;  /* 0x00000009180972a4 */ /* 0x000fc4000f8e0204 */
[----:B------:R-:W-:Y:S02]  /*1800*/  @!UP0 UIADD3 UR8, UPT, UPT, UR8, -UR7, URZ ;  /* 0x8000000708088290 */ /* 0x000fe4000fffe0ff */
[----:B------:R-:W-:Y:S02]  /*1810*/  @!UP0 UIMAD UR6, UR9, UR6, UR7 ;  /* 0x00000006090682a4 */ /* 0x000fe4000f8e0207 */
[----:B------:R-:W-:Y:S02]  /*1820*/  @!UP0 UIMAD UR4, UR8, UR24, UR5 ;  /* 0x00000018080482a4 */ /* 0x000fe4000f8e0205 */
[----:B------:R-:W-:Y:S02]  /*1830*/  UIMAD UR16, UR26, UR16, UR25 ;  /* 0x000000101a1072a4 */ /* 0x000fe4000f8e0219 */
[----:B------:R-:W-:Y:S01]  /*1840*/  UIMAD UR20, UR4, UR14, UR20 ;  /* 0x0000000e041472a4 */ /* 0x000fe2000f8e0214 */
[----:B------:R-:W-:Y:S02]  /*1850*/  @!UP0 UMOV UR5, UR6 ;  /* 0x0000000600058c82 */ /* 0x000fe40008000000 */
[----:B------:R-:W-:-:S12]  /*1860*/  UIMAD UR16, UR5, UR26, UR16 ;  /* 0x0000001a051072a4 */ /* 0x000fd8000f8e0210 */
.L_x_18:
[----:B------:R-:W-:-:S09]  /*1870*/  UISETP.NE.AND UP0, UPT, UR27, 0x1, UPT ;  /* 0x000000011b00788c */ /* 0x000fd2000bf05270 */
[----:B------:R-:W-:Y:S05]  /*1880*/  BRA.U UP0, `(.L_x_19) ;  /* 0x0000000100447547 */ /* 0x000fea000b800000 */
[----:B------:R-:W1:Y:S01]  /*1890*/  LDCU.128 UR8, c[0x0][0xb10] ;  /* 0x00016200ff0877ac */ /* 0x000e620008000c00 */
[----:B------:R-:W2:Y:S01]  /*18a0*/  LDCU UR12, c[0x0][0xb0c] ;  /* 0x00016180ff0c77ac */ /* 0x000ea20008000800 */
[----:B------:R-:W3:Y:S01]  /*18b0*/  LDCU UR13, c[0x0][0xb20] ;  /* 0x00016400ff0d77ac */ /* 0x000ee20008000800 */
[----:B-1----:R-:W-:Y:S02]  /*18c0*/  UIMAD.WIDE.U32 UR6, UR16, UR8, URZ ;  /* 0x00000008100672a5 */ /* 0x002fe4000f8e00ff */
[----:B------:R-:W-:Y:S02]  /*18d0*/  UIMAD.WIDE.U32 UR4, UR20, UR11, URZ ;  /* 0x0000000b140472a5 */ /* 0x000fe4000f8e00ff */
[----:B--2---:R-:W-:Y:S02]  /*18e0*/  UISETP.NE.AND UP1, UPT, UR12, 0x1, UPT ;  /* 0x000000010c00788c */ /* 0x004fe4000bf25270 */
[----:B------:R-:W-:Y:S01]  /*18f0*/  UISETP.NE.AND UP0, UPT, UR10, 0x1, UPT ;  /* 0x000000010a00788c */ /* 0x000fe2000bf05270 */
[----:B------:R-:W-:-:S02]  /*1900*/  UMOV UR6, UR7 ;  /* 0x0000000700067c82 */ /* 0x000fc40008000000 */
[----:B------:R-:W-:Y:S01]  /*1910*/  UMOV UR4, UR5 ;  /* 0x0000000500047c82 */ /* 0x000fe20008000000 */
[----:B------:R-:W-:Y:S02]  /*1920*/  USHF.R.U32.HI UR9, URZ, UR9, UR6 ;  /* 0x00000009ff097299 */ /* 0x000fe40008011606 */
[----:B---3--:R-:W-:Y:S02]  /*1930*/  USHF.R.U32.HI UR4, URZ, UR13, UR4 ;  /* 0x0000000dff047299 */ /* 0x008fe40008011604 */
[----:B------:R-:W-:Y:S02]  /*1940*/  USEL UR5, UR16, UR9, !UP1 ;  /* 0x0000000910057287 */ /* 0x000fe4000c800000 */
[----:B------:R-:W-:-:S04]  /*1950*/  USEL UR4, UR20, UR4, !UP0 ;  /* 0x0000000414047287 */ /* 0x000fc8000c000000 */
[----:B------:R-:W-:Y:S02]  /*1960*/  UIADD3 UR6, UPT, UPT, -UR4, UR5, URZ ;  /* 0x0000000504067290 */ /* 0x000fe4000fffe1ff */
[----:B------:R-:W-:Y:S02]  /*1970*/  UIADD3 UR4, UPT, UPT, UR4, -UR5, URZ ;  /* 0x8000000504047290 */ /* 0x000fe4000fffe0ff */
[----:B------:R-:W-:Y:S02]  /*1980*/  UIMAD UR20, UR6, UR10, UR20 ;  /* 0x0000000a061472a4 */ /* 0x000fe4000f8e0214 */
[----:B------:R-:W-:-:S12]  /*1990*/  UIMAD UR16, UR4, UR12, UR16 ;  /* 0x0000000c041072a4 */ /* 0x000fd8000f8e0210 */
.L_x_19:
[----:B------:R-:W-:-:S09]  /*19a0*/  UISETP.EQ.U32.AND UP0, UPT, UR28, 0x1, UPT ;  /* 0x000000011c00788c */ /* 0x000fd2000bf02070 */
[----:B------:R-:W-:Y:S05]  /*19b0*/  BRA.U !UP0, `(.L_x_20) ;  /* 0x00000001080c7547 */ /* 0x000fea000b800000 */
[----:B------:R-:W-:Y:S01]  /*19c0*/  UCGABAR_WAIT ;  /* 0x0000000000007dc7 */ /* 0x000fe20008000000 */
[----:B------:R-:W-:Y:S01]  /*19d0*/  CCTL.IVALL ;  /* 0x00000000ff00798f */ /* 0x000fe20002000000 */
[----:B------:R-:W-:Y:S05]  /*19e0*/  BRA `(.L_x_21) ;  /* 0x0000000000047947 */ /* 0x000fea0003800000 */
.L_x_20:
[----:B------:R-:W-:Y:S06]  /*19f0*/  BAR.SYNC.DEFER_BLOCKING 0x0 ;  /* 0x0000000000007b1d */ /* 0x000fec0000010000 */
.L_x_21:
[----:B------:R-:W-:Y:S05]  /*1a00*/  BRA.U UP5, `(.L_x_22) ;  /* 0x0000001505907547 */ /* 0x000fea000b800000 */
[----:B------:R-:W1:Y:S01]  /*1a10*/  LDCU UR6, c[0x0][0x38c] ;  /* 0x00007180ff0677ac */ /* 0x000e620008000800 */
[----:B------:R-:W-:Y:S01]  /*1a20*/  PLOP3.LUT P2, PT, PT, PT, UP3, 0x80, 0x8 ;  /* 0x000000000008781c */ /* 0x000fe20003f4f038 */
[----:B------:R-:W-:Y:S01]  /*1a30*/  IMAD.MOV.U32 R12, RZ, RZ, 0x1 ;  /* 0x00000001ff0c7424 */ /* 0x000fe200078e00ff */
[----:B------:R-:W-:Y:S01]  /*1a40*/  ISETP.NE.AND P3, PT, R0, RZ, P4 ;  /* 0x000000ff0000720c */ /* 0x000fe20002765270 */
[----:B------:R-:W-:Y:S01]  /*1a50*/  USHF.L.U32 UR7, UR25, 0x5, URZ ;  /* 0x0000000519077899 */ /* 0x000fe200080006ff */
[----:B------:R-:W-:Y:S01]  /*1a60*/  PLOP3.LUT P2, PT, P2, PT, PT, 0x8, 0x80 ;  /* 0x000000000080781c */ /* 0x000fe2000174e170 */
[----:B------:R-:W-:Y:S01]  /*1a70*/  USHF.L.U32 UR8, UR25, 0x7, URZ ;  /* 0x0000000719087899 */ /* 0x000fe200080006ff */
[----:B------:R-:W-:Y:S01]  /*1a80*/  CS2R R10, SRZ ;  /* 0x00000000000a7805 */ /* 0x000fe2000001ff00 */
[----:B------:R-:W-:Y:S01]  /*1a90*/  UISETP.NE.AND UP1, UPT, UR21, URZ, UPT ;  /* 0x000000ff1500728c */ /* 0x000fe2000bf25270 */
[----:B------:R-:W-:Y:S01]  /*1aa0*/  IMAD.MOV.U32 R9, RZ, RZ, RZ ;  /* 0x000000ffff097224 */ /* 0x000fe200078e00ff */
[----:B------:R-:W2:Y:S01]  /*1ab0*/  LDCU UR50, c[0x0][0x370] ;  /* 0x00006e00ff3277ac */ /* 0x000ea20008000800 */
[----:B------:R-:W-:Y:S01]  /*1ac0*/  IMAD.MOV.U32 R8, RZ, RZ, 0x1 ;  /* 0x00000001ff087424 */ /* 0x000fe200078e00ff */
[----:B------:R-:W-:Y:S01]  /*1ad0*/  USEL UR39, UR41, 0x2, UP1 ;  /* 0x0000000229277887 */ /* 0x000fe20008800000 */
[----:B------:R-:W3:Y:S01]  /*1ae0*/  LDCU.64 UR46, c[0x0][0x348] ;  /* 0x00006900ff2e77ac */ /* 0x000ee20008000a00 */
[----:B-1----:R-:W-:-:S02]  /*1af0*/  UIADD3 UR5, UPT, UPT, UR6, 0x3f, URZ ;  /* 0x0000003f06057890 */ /* 0x002fc4000fffe0ff */
[----:B------:R-:W-:Y:S02]  /*1b00*/  UIADD3 UR58, UPT, UPT, UR6, 0x7e, URZ ;  /* 0x0000007e063a7890 */ /* 0x000fe4000fffe0ff */
[----:B------:R-:W-:Y:S01]  /*1b10*/  USHF.R.S32.HI UR4, URZ, 0x1f, UR5 ;  /* 0x0000001fff047899 */ /* 0x000fe20008011405 */
[----:B------:R-:W1:Y:S03]  /*1b20*/  LDCU UR49, c[0x0][0x374] ;  /* 0x00006e80ff3177ac */ /* 0x000e660008000800 */
[----:B------:R-:W-:Y:S02]  /*1b30*/  ULEA.HI UR4, UR4, UR5, URZ, 0x6 ;  /* 0x0000000504047291 */ /* 0x000fe4000f8f30ff */
[----:B------:R-:W-:Y:S02]  /*1b40*/  UIADD3 UR5, UPT, UPT, UR6, -0x1, URZ ;  /* 0xffffffff06057890 */ /* 0x000fe4000fffe0ff */
[----:B------:R-:W-:-:S02]  /*1b50*/  USHF.R.S32.HI UR53, URZ, 0x6, UR4 ;  /* 0x00000006ff357899 */ /* 0x000fc40008011404 */
[----:B------:R-:W-:Y:S02]  /*1b60*/  UISETP.GE.U32.AND UP2, UPT, UR5, -0x7f, UPT ;  /* 0xffffff810500788c */ /* 0x000fe4000bf46070 */
[----:B------:R-:W-:Y:S02]  /*1b70*/  UISETP.LT.U32.AND UP0, UPT, UR53, 0x4, UPT ;  /* 0x000000043500788c */ /* 0x000fe4000bf01070 */
[----:B------:R-:W-:Y:S02]  /*1b80*/  ULOP3.LUT UR6, UR7, 0x20, URZ, 0xc0, !UPT ;  /* 0x0000002007067892 */ /* 0x000fe4000f8ec0ff */
[----:B------:R-:W-:Y:S02]  /*1b90*/  USEL UR51, UR53, 0x4, UP0 ;  /* 0x0000000435337887 */ /* 0x000fe40008000000 */
[----:B------:R-:W-:Y:S02]  /*1ba0*/  ULOP3.LUT UR5, UR8, 0x80, URZ, 0xc0, !UPT ;  /* 0x0000008008057892 */ /* 0x000fe4000f8ec0ff */
[----:B------:R-:W-:-:S02]  /*1bb0*/  UIADD3 UR4, UPT, UPT, UR51, -0x1, URZ ;  /* 0xffffffff33047890 */ /* 0x000fc4000fffe0ff */
[----:B------:R-:W-:Y:S02]  /*1bc0*/  @UP2 UIADD3 UR4, UPT, UPT, UR51, URZ, URZ ;  /* 0x000000ff33042290 */ /* 0x000fe4000fffe0ff */
[----:B------:R-:W-:Y:S02]  /*1bd0*/  ULEA UR57, UR57, UR6, 0x4 ;  /* 0x0000000639397291 */ /* 0x000fe4000f8e20ff */
[----:B------:R-:W-:Y:S02]  /*1be0*/  ULEA UR55, UR55, UR5, 0x5 ;  /* 0x0000000537377291 */ /* 0x000fe4000f8e28ff */
[----:B------:R-:W-:Y:S02]  /*1bf0*/  UIADD3 UR56, UPT, UPT, UR53, -UR51, URZ ;  /* 0x8000003335387290 */ /* 0x000fe4000fffe0ff */
[----:B------:R-:W-:Y:S02]  /*1c00*/  UIADD3 UR41, UPT, UPT, UR4, 0x1, URZ ;  /* 0x0000000104297890 */ /* 0x000fe4000fffe0ff */
[----:B------:R-:W-:Y:S01]  /*1c10*/  UIADD3 UR54, UPT, UPT, -UR4, URZ, URZ ;  /* 0x000000ff04367290 */ /* 0x000fe2000fffe1ff */
[----:B-123--:R-:W-:-:S11]  /*1c20*/  UMOV UR29, URZ ;  /* 0x000000ff001d7c82 */ /* 0x00efd60008000000 */
.L_x_46:
[----:B------:R-:W-:Y:S01]  /*1c30*/  UISETP.NE.AND UP0, UPT, UR52, URZ, UPT ;  /* 0x000000ff3400728c */ /* 0x000fe2000bf05270 */
[----:B------:R-:W1:Y:S08]  /*1c40*/  S2UR UR52, SR_CgaCtaId ;  /* 0x00000000003479c3 */ /* 0x000e700000008800 */
[----:B---3--:R-:W-:Y:S05]  /*1c50*/  BRA.U UP0, `(.L_x_23) ;  /* 0x0000000100347547 */ /* 0x008fea000b800000 */
[----:B------:R-:W2:Y:S01]  /*1c60*/  S2R R0, SR_CgaCtaId ;  /* 0x0000000000007919 */ /* 0x000ea20000008800 */
[----:B------:R-:W-:-:S04]  /*1c70*/  MOV R2, 0x400 ;  /* 0x0000040000027802 */ /* 0x000fc80000000f00 */
[----:B--2---:R-:W-:Y:S02]  /*1c80*/  LEA R0, R0, R2, 0x18 ;  /* 0x0000000200007211 */ /* 0x004fe400078ec0ff */
[----:B------:R-:W-:-:S03]  /*1c90*/  SHF.L.U32 R2, R8, 0x1f, RZ ;  /* 0x0000001f08027819 */ /* 0x000fc600000006ff */
[----:B------:R-:W-:-:S04]  /*1ca0*/  IMAD R0, R9, 0x8, R0 ;  /* 0x0000000809007824 */ /* 0x000fc800078e0200 */
[----:B------:R-:W2:Y:S02]  /*1cb0*/  SYNCS.PHASECHK.TRANS64.TRYWAIT P0, [R0+URZ+0x100], R2 ;  /* 0x00010002000075a7 */ /* 0x000ea400080011ff */
[----:B--2---:R-:W-:Y:S05]  /*1cc0*/  @!P0 BRA `(.L_x_24) ;  /* 0x0000007400f48947 */ /* 0x004fea0003800000 */
.L_x_153:
[----:B------:R-:W-:Y:S01]  /*1cd0*/  VIADD R9, R9, 0x1 ;  /* 0x0000000109097836 */ /* 0x000fe20000000000 */
[----:B------:R2:W-:Y:S04]  /*1ce0*/  SYNCS.ARRIVE.TRANS64.A1T0 RZ, [R0+URZ+0xf0], RZ ;  /* 0x0000f0ff00ff79a7 */ /* 0x0005e800081000ff */
[----:B------:R-:W-:-:S04]  /*1cf0*/  ISETP.NE.AND P0, PT, R9, 0x2, PT ;  /* 0x000000020900780c */ /* 0x000fc80003f05270 */
[----:B------:R-:W-:Y:S02]  /*1d00*/  SEL R9, R9, RZ, P0 ;  /* 0x000000ff09097207 */ /* 0x000fe40000000000 */
[----:B--2---:R-:W-:-:S04]  /*1d10*/  SEL R0, RZ, 0x1, P0 ;  /* 0x00000001ff007807 */ /* 0x004fc80000000000 */
[----:B------:R-:W-:-:S07]  /*1d20*/  LOP3.LUT R8, R8, R0, RZ, 0x3c, !PT ;  /* 0x0000000008087212 */ /* 0x000fce00078e3cff */
.L_x_23:
[----:B------:R-:W-:Y:S01]  /*1d30*/  UMOV UR21, 0x400 ;  /* 0x0000040000157882 */ /* 0x000fe20000000000 */
[----:B------:R-:W-:Y:S01]  /*1d40*/  SHF.L.U32 R0, R12, 0x1f, RZ ;  /* 0x0000001f0c007819 */ /* 0x000fe200000006ff */
[----:B-1----:R-:W-:Y:S02]  /*1d50*/  ULEA UR21, UR52, UR21, 0x18 ;  /* 0x0000001534157291 */ /* 0x002fe4000f8ec0ff */
[----:B------:R-:W-:Y:S02]  /*1d60*/  UISETP.GE.U32.AND UP0, UPT, UR58, 0x7f, UPT ;  /* 0x0000007f3a00788c */ /* 0x000fe4000bf06070 */
[----:B------:R-:W-:Y:S02]  /*1d70*/  ULEA UR4, UR29, UR21, 0x3 ;  /* 0x000000151d047291 */ /* 0x000fe4000f8e18ff */
[----:B------:R-:W-:Y:S01]  /*1d80*/  ULEA UR19, UR20, UR57, 0x6 ;  /* 0x0000003914137291 */ /* 0x000fe2000f8e30ff */
[----:B------:R-:W-:-:S06]  /*1d90*/  UMOV UR13, URZ ;  /* 0x000000ff000d7c82 */ /* 0x000fcc0008000000 */
[----:B------:R1:W2:Y:S01]  /*1da0*/  SYNCS.PHASECHK.TRANS64.TRYWAIT P1, [UR4+0x20], R0 ;  /* 0x00002000ff0075a7 */ /* 0x0002a20008021104 */
[----:B------:R-:W-:-:S04]  /*1db0*/  ULEA.HI UR4, UR16, UR16, URZ, 0x1 ;  /* 0x0000001010047291 */ /* 0x000fc8000f8f08ff */
[----:B------:R-:W-:-:S04]  /*1dc0*/  USHF.L.U32 UR4, UR4, 0x7, URZ ;  /* 0x0000000704047899 */ /* 0x000fc800080006ff */
[----:B------:R-:W-:-:S04]  /*1dd0*/  ULOP3.LUT UR35, UR4, 0xffffff00, URZ, 0xc0, !UPT ;  /* 0xffffff0004237892 */ /* 0x000fc8000f8ec0ff */
[----:B------:R-:W-:Y:S01]  /*1de0*/  UIADD3 UR35, UPT, UPT, UR55, UR35, URZ ;  /* 0x0000002337237290 */ /* 0x000fe2000fffe0ff */
[----:B------:R-:W-:Y:S11]  /*1df0*/  BRA.U !UP0, `(.L_x_25) ;  /* 0x0000000508187547 */ /* 0x000ff6000b800000 */
[----:B------:R-:W-:Y:S01]  /*1e00*/  UMOV UR30, UR54 ;  /* 0x00000036001e7c82 */ /* 0x000fe20008000000 */
[----:B------:R-:W-:Y:S01]  /*1e10*/  UMOV UR6, UR29 ;  /* 0x0000001d00067c82 */ /* 0x000fe20008000000 */
[----:B------:R-:W-:-:S05]  /*1e20*/  UMOV UR26, 0x20 ;  /* 0x00000020001a7882 */ /* 0x000fca0000000000 */
.L_x_33:
[----:B------:R-:W-:Y:S01]  /*1e30*/  ULEA UR5, UR6, UR21, 0x3 ;  /* 0x0000001506057291 */ /* 0x000fe2000f8e18ff */
[----:B--2---:R-:W-:Y:S01]  /*1e40*/  @P4 MOV R2, 0x14000 ;  /* 0x0001400000024802 */ /* 0x004fe20000000f00 */
[----:B--23--:R-:W-:Y:S10]  /*1e50*/  @P1 BRA `(.L_x_26) ;  /* 0x00000000000c1947 */ /* 0x00cff40003800000 */
[----:B------:R-:W-:-:S04]  /*1e60*/  SHF.L.U32 R3, R12, 0x1f, RZ ;  /* 0x0000001f0c037819 */ /* 0x000fc800000006ff */
[----:B------:R-:W2:Y:S02]  /*1e70*/  SYNCS.PHASECHK.TRANS64.TRYWAIT P0, [UR5+0x20], R3 ;  /* 0x00002003ff0075a7 */ /* 0x000ea40008001105 */
[----:B--2---:R-:W-:Y:S05]  /*1e80*/  @!P0 BRA `(.L_x_27) ;  /* 0x0000007400988947 */ /* 0x004fea0003800000 */
.L_x_26:
[----:B------:R2:W-:Y:S01]  /*1e90*/  @P4 SYNCS.ARRIVE.TRANS64 RZ, [UR5], R2 ;  /* 0x00000002ffff49a7 */ /* 0x0005e20008000005 */
[----:B------:R-:W-:Y:S02]  /*1ea0*/  ULOP3.LUT UR4, UR39, 0x2, URZ, 0xfc, !UPT ;  /* 0x0000000227047892 */ /* 0x000fe4000f8efcff */
[----:B------:R-:W-:Y:S02]  /*1eb0*/  UIADD3 UR30, UPT, UPT, UR30, 0x1, URZ ;  /* 0x000000011e1e7890 */ /* 0x000fe4000fffe0ff */
[----:B------:R-:W-:Y:S02]  /*1ec0*/  UISETP.NE.AND UP0, UPT, UR4, 0x2, UPT ;  /* 0x000000020400788c */ /* 0x000fe4000bf05270 */
[----:B------:R-:W-:-:S07]  /*1ed0*/  UISETP.NE.AND UP2, UPT, UR30, 0x1, UPT ;  /* 0x000000011e00788c */ /* 0x000fce000bf45270 */
[----:B------:R-:W-:Y:S05]  /*1ee0*/  BRA.U UP0, `(.L_x_28) ;  /* 0x0000000100047547 */ /* 0x000fea000b800000 */
[----:B------:R-:W-:Y:S05]  /*1ef0*/  BPT.TRAP 0x1 ;  /* 0x000000040000795c */ /* 0x000fea0000300000 */
.L_x_28:
[----:B------:R-:W-:Y:S04]  /*1f00*/  BSSY.RECONVERGENT B0, `(.L_x_29) ;  /* 0x0000003000007945 */ /* 0x000fe80003800200 */
[----:B------:R-:W-:Y:S05]  /*1f10*/  @!P3 BRA `(.L_x_30) ;  /* 0x000000000004b947 */ /* 0x000fea0003800000 */
[----:B------:R-:W-:Y:S05]  /*1f20*/  BPT.TRAP 0x1 ;  /* 0x000000040000795c */ /* 0x000fea0000300000 */
.L_x_30:
[----:B------:R-:W-:Y:S05]  /*1f30*/  BSYNC.RECONVERGENT B0 ;  /* 0x0000000000007941 */ /* 0x000fea0003800200 */
.L_x_29:
[----:B------:R-:W-:Y:S01]  /*1f40*/  UIADD3 UR4, UPT, UPT, UR6, 0x1, URZ ;  /* 0x0000000106047890 */ /* 0x000fe2000fffe0ff */
[----:B------:R-:W-:Y:S01]  /*1f50*/  BSSY.RECONVERGENT B0, `(.L_x_31) ;  /* 0x000002c000007945 */ /* 0x000fe20003800200 */
[----:B------:R-:W-:Y:S02]  /*1f60*/  ELECT P0, URZ, PT ;  /* 0x0000000000ff782f */ /* 0x000fe40003800000 */
[----:B------:R-:W-:-:S04]  /*1f70*/  UISETP.NE.AND UP0, UPT, UR4, 0x4, UPT ;  /* 0x000000040400788c */ /* 0x000fc8000bf05270 */
[----:B------:R-:W-:Y:S02]  /*1f80*/  USEL UR7, URZ, 0x1, UP0 ;  /* 0x00000001ff077887 */ /* 0x000fe40008000000 */
[----:B------:R-:W-:-:S04]  /*1f90*/  USEL UR29, UR4, URZ, UP0 ;  /* 0x000000ff041d7287 */ /* 0x000fc80008000000 */
[----:B------:R-:W-:Y:S01]  /*1fa0*/  ULEA UR4, UR29, UR21, 0x3 ;  /* 0x000000151d047291 */ /* 0x000fe2000f8e18ff */
[----:B------:R-:W-:-:S04]  /*1fb0*/  LOP3.LUT R12, R12, UR7, RZ, 0x3c, !PT ;  /* 0x000000070c0c7c12 */ /* 0x000fc8000f8e3cff */
[----:B-1----:R-:W-:-:S04]  /*1fc0*/  SHF.L.U32 R0, R12, 0x1f, RZ ;  /* 0x0000001f0c007819 */ /* 0x002fc800000006ff */
[----:B------:R1:W3:Y:S01]  /*1fd0*/  SYNCS.PHASECHK.TRANS64.TRYWAIT P1, [UR4+0x20], R0 ;  /* 0x00002000ff0075a7 */ /* 0x0002e20008021104 */
[----:B------:R-:W-:Y:S05]  /*1fe0*/  @!P0 BRA `(.L_x_32) ;  /* 0x0000000000888947 */ /* 0x000fea0003800000 */
[----:B------:R-:W-:Y:S02]  /*1ff0*/  USHF.L.U32 UR4, UR6, 0xd, URZ ;  /* 0x0000000d06047899 */ /* 0x000fe400080006ff */
[----:B------:R-:W-:Y:S02]  /*2000*/  UIADD3 UR22, UP1, UPT, UR46, 0x80, URZ ;  /* 0x000000802e167890 */ /* 0x000fe4000ff3e0ff */
[----:B------:R-:W-:Y:S02]  /*2010*/  ULOP3.LUT UR24, UR4, 0xc00, UR38, 0xf8, !UPT ;  /* 0x00000c0004187892 */ /* 0x000fe4000f8ef826 */
[----:B------:R-:W-:Y:S02]  /*2020*/  ULEA UR8, UR40, UR4, 0x2 ;  /* 0x0000000428087291 */ /* 0x000fe4000f8e10ff */
[----:B------:R-:W-:Y:S02]  /*2030*/  ULEA UR24, UR24, UR21, 0x2 ;  /* 0x0000001518187291 */ /* 0x000fe4000f8e10ff */
[----:B------:R-:W-:-:S02]  /*2040*/  UIADD3 UR14, UP0, UPT, UR46, 0x180, URZ ;  /* 0x000001802e0e7890 */ /* 0x000fc4000ff1e0ff */
[----:B------:R-:W-:Y:S02]  /*2050*/  UIADD3 UR8, UPT, UPT, UR21, UR8, URZ ;  /* 0x0000000815087290 */ /* 0x000fe4000fffe0ff */
[----:B------:R-:W-:Y:S02]  /*2060*/  UIADD3 UR34, UPT, UPT, UR26, -0x20, URZ ;  /* 0xffffffe01a227890 */ /* 0x000fe4000fffe0ff */
[----:B------:R-:W-:Y:S02]  /*2070*/  ULOP3.LUT UR33, UR5, 0xfefffff8, URZ, 0xc0, !UPT ;  /* 0xfefffff805217892 */ /* 0x000fe4000f8ec0ff */
[----:B------:R-:W-:Y:S02]  /*2080*/  UIADD3.X UR23, UPT, UPT, URZ, UR47, URZ, UP1, !UPT ;  /* 0x0000002fff177290 */ /* 0x000fe40008ffe4ff */
[----:B------:R-:W-:Y:S02]  /*2090*/  UIADD3 UR32, UPT, UPT, UR24, 0x8400, URZ ;  /* 0x0000840018207890 */ /* 0x000fe4000fffe0ff */
[----:B------:R-:W-:-:S02]  /*20a0*/  UPRMT UR7, URZ, 0x5410, UR37 ;  /* 0x00005410ff077896 */ /* 0x000fc40008000025 */
[----:B------:R-:W-:Y:S02]  /*20b0*/  UIADD3 UR24, UPT, UPT, UR24, 0xc400, URZ ;  /* 0x0000c40018187890 */ /* 0x000fe4000fffe0ff */
[----:B------:R-:W-:Y:S02]  /*20c0*/  UIADD3.X UR15, UPT, UPT, URZ, UR47, URZ, UP0, !UPT ;  /* 0x0000002fff0f7290 */ /* 0x000fe400087fe4ff */
[----:B------:R-:W-:Y:S02]  /*20d0*/  UIADD3 UR16, UPT, UPT, UR8, 0x28400, URZ ;  /* 0x0002840008107890 */ /* 0x000fe4000fffe0ff */
[----:B------:R-:W-:Y:S02]  /*20e0*/  UPRMT UR4, URZ, 0x5410, UR31 ;  /* 0x00005410ff047896 */ /* 0x000fe4000800001f */
[----:B------:R-:W-:Y:S01]  /*20f0*/  UIADD3 UR8, UPT, UPT, UR8, 0x29400, URZ ;  /* 0x0002940008087890 */ /* 0x000fe2000fffe0ff */
[----:B------:R-:W-:Y:S01]  /*2100*/  UMOV UR44, 0x0 ;  /* 0x00000000002c7882 */ /* 0x000fe20000000000 */
[----:B------:R-:W-:Y:S01]  /*2110*/  UMOV UR45, 0x10000000 ;  /* 0x10000000002d7882 */ /* 0x000fe20000000000 */
[----:B------:R-:W-:Y:S01]  /*2120*/  UMOV UR27, UR35 ;  /* 0x00000023001b7c82 */ /* 0x000fe20008000000 */
[----:B------:R-:W-:Y:S01]  /*2130*/  UMOV UR28, UR36 ;  /* 0x00000024001c7c82 */ /* 0x000fe20008000000 */
[----:B------:R-:W-:Y:S01]  /*2140*/  UMOV UR25, UR33 ;  /* 0x0000002100197c82 */ /* 0x000fe20008000000 */
[----:B------:R-:W-:Y:S01]  /*2150*/  UMOV UR20, UR36 ;  /* 0x0000002400147c82 */ /* 0x000fe20008000000 */
[----:B------:R-:W-:Y:S01]  /*2160*/  UMOV UR17, UR33 ;  /* 0x0000002100117c82 */ /* 0x000fe20008000000 */
[----:B------:R-:W-:Y:S01]  /*2170*/  UMOV UR18, UR34 ;  /* 0x0000002200127c82 */ /* 0x000fe20008000000 */
[----:B------:R4:W-:Y:S01]  /*2180*/  UTMALDG.3D.MULTICAST.2CTA [UR32], [UR22], UR7, desc[UR44] ;  /* 0x00002c20160073b4 */ /* 0x0009e20008211807 */
[----:B------:R-:W-:Y:S01]  /*2190*/  UMOV UR10, UR26 ;  /* 0x0000001a000a7c82 */ /* 0x000fe20008000000 */
[----:B------:R-:W-:Y:S01]  /*21a0*/  UMOV UR11, UR19 ;  /* 0x00000013000b7c82 */ /* 0x000fe20008000000 */
[----:B------:R-:W-:Y:S01]  /*21b0*/  UMOV UR12, UR36 ;  /* 0x00000024000c7c82 */ /* 0x000fe20008000000 */
[----:B------:R-:W-:Y:S01]  /*21c0*/  UMOV UR9, UR33 ;  /* 0x0000002100097c82 */ /* 0x000fe20008000000 */
[----:B------:R4:W-:Y:S01]  /*21d0*/  UTMALDG.3D.MULTICAST.2CTA [UR24], [UR22], UR7, desc[UR44] ;  /* 0x00002c18160073b4 */ /* 0x0009e20008211807 */
[----:B------:R4:W-:Y:S01]  /*21e0*/  UTMALDG.3D.MULTICAST.2CTA [UR16], [UR14], UR4, desc[UR44] ;  /* 0x00002c100e0073b4 */ /* 0x0009e20008211804 */
[----:B------:R4:W-:Y:S02]  /*21f0*/  UTMALDG.3D.MULTICAST.2CTA [UR8], [UR14], UR4, desc[UR44] ;  /* 0x00002c080e0073b4 */ /* 0x0009e40008211804 */
[----:B----4-:R-:W-:Y:S01]  /*2200*/  NOP ;  /* 0x0000000000007918 */ /* 0x010fe20000000000 */
.L_x_32:
[----:B------:R-:W-:Y:S05]  /*2210*/  BSYNC.RECONVERGENT B0 ;  /* 0x0000000000007941 */ /* 0x000fea0003800200 */
.L_x_31:
[----:B------:R-:W-:Y:S01]  /*2220*/  UIADD3 UR26, UPT, UPT, UR26, 0x40, URZ ;  /* 0x000000401a1a7890 */ /* 0x000fe2000fffe0ff */
[----:B------:R-:W-:Y:S01]  /*2230*/  UMOV UR6, UR29 ;  /* 0x0000001d00067c82 */ /* 0x000fe20008000000 */
[----:B------:R-:W-:Y:S01]  /*2240*/  UMOV UR13, UR41 ;  /* 0x00000029000d7c82 */ /* 0x000fe20008000000 */
[----:B------:R-:W-:Y:S09]  /*2250*/  BRA.U UP2, `(.L_x_33) ;  /* 0xfffffff902f47547 */ /* 0x000ff2000b83ffff */
.L_x_25:
[----:B------:R-:W-:Y:S01]  /*2260*/  ULEA UR4, UR29, UR21, 0x3 ;  /* 0x000000151d047291 */ /* 0x000fe2000f8e18ff */
[----:B-1----:R-:W-:Y:S01]  /*2270*/  SHF.L.U32 R0, R12, 0x1f, RZ ;  /* 0x0000001f0c007819 */ /* 0x002fe200000006ff */
[----:B------:R-:W-:Y:S01]  /*2280*/  @!P2 SYNCS.ARRIVE.TRANS64.A1T0 RZ, [UR21+0x88], RZ ;  /* 0x000088ffffffa9a7 */ /* 0x000fe20008100015 */
[----:B------:R-:W-:-:S06]  /*2290*/  UISETP.GT.AND UP0, UPT, UR53, UR51, UPT ;  /* 0x000000333500728c */ /* 0x000fcc000bf04270 */
[----:B--23--:R1:W2:Y:S03]  /*22a0*/  SYNCS.PHASECHK.TRANS64.TRYWAIT P1, [UR4+0x20], R0 ;  /* 0x00002000ff0075a7 */ /* 0x00c2a60008021104 */
[----:B------:R-:W-:Y:S05]  /*22b0*/  BRA.U !UP0, `(.L_x_34) ;  /* 0x0000000508107547 */ /* 0x000fea000b800000 */
[----:B------:R-:W-:Y:S01]  /*22c0*/  UIADD3 UR30, UPT, UPT, UR56, UR13, URZ ;  /* 0x0000000d381e7290 */ /* 0x000fe2000fffe0ff */
[----:B------:R-:W-:-:S11]  /*22d0*/  UMOV UR7, UR29 ;  /* 0x0000001d00077c82 */ /* 0x000fd60008000000 */
.L_x_42:
[----:B------:R-:W-:Y:S01]  /*22e0*/  ULEA UR6, UR7, UR21, 0x3 ;  /* 0x0000001507067291 */ /* 0x000fe2000f8e18ff */
[----:B--2---:R-:W-:Y:S01]  /*22f0*/  @P4 MOV R2, 0x14000 ;  /* 0x0001400000024802 */ /* 0x004fe20000000f00 */
[----:B--23--:R-:W-:Y:S10]  /*2300*/  @P1 BRA `(.L_x_35) ;  /* 0x00000000000c1947 */ /* 0x00cff40003800000 */
[----:B------:R-:W-:-:S04]  /*2310*/  SHF.L.U32 R3, R12, 0x1f, RZ ;  /* 0x0000001f0c037819 */ /* 0x000fc800000006ff */
[----:B------:R-:W2:Y:S02]  /*2320*/  SYNCS.PHASECHK.TRANS64.TRYWAIT P0, [UR6+0x20], R3 ;  /* 0x00002003ff0075a7 */ /* 0x000ea40008001106 */
[----:B--2---:R-:W-:Y:S05]  /*2330*/  @!P0 BRA `(.L_x_36) ;  /* 0x0000007000848947 */ /* 0x004fea0003800000 */
.L_x_35:
[----:B------:R2:W-:Y:S01]  /*2340*/  @P4 SYNCS.ARRIVE.TRANS64 RZ, [UR6], R2 ;  /* 0x00000002ffff49a7 */ /* 0x0005e20008000006 */
[----:B------:R-:W-:-:S04]  /*2350*/  ULOP3.LUT UR4, UR39, 0x2, URZ, 0xfc, !UPT ;  /* 0x0000000227047892 */ /* 0x000fc8000f8efcff */
[----:B------:R-:W-:-:S09]  /*2360*/  UISETP.NE.AND UP0, UPT, UR4, 0x2, UPT ;  /* 0x000000020400788c */ /* 0x000fd2000bf05270 */
[----:B------:R-:W-:Y:S05]  /*2370*/  BRA.U UP0, `(.L_x_37) ;  /* 0x0000000100047547 */ /* 0x000fea000b800000 */
[----:B------:R-:W-:Y:S05]  /*2380*/  BPT.TRAP 0x1 ;  /* 0x000000040000795c */ /* 0x000fea0000300000 */
.L_x_37:
[----:B------:R-:W-:Y:S04]  /*2390*/  BSSY.RECONVERGENT B0, `(.L_x_38) ;  /* 0x0000003000007945 */ /* 0x000fe80003800200 */
[----:B------:R-:W-:Y:S05]  /*23a0*/  @!P3 BRA `(.L_x_39) ;  /* 0x000000000004b947 */ /* 0x000fea0003800000 */
[----:B------:R-:W-:Y:S05]  /*23b0*/  BPT.TRAP 0x1 ;  /* 0x000000040000795c */ /* 0x000fea0000300000 */
.L_x_39:
[----:B------:R-:W-:Y:S05]  /*23c0*/  BSYNC.RECONVERGENT B0 ;  /* 0x0000000000007941 */ /* 0x000fea0003800200 */
.L_x_38:
        /* <DEDUP_REMOVED lines=16> */
[----:B------:R-:W-:-:S02]  /*24d0*/  USHF.L.U32 UR34, UR13, 0x6, URZ ;  /* 0x000000060d227899 */ /* 0x000fc400080006ff */
[----:B------:R-:W-:Y:S02]  /*24e0*/  UIADD3 UR22, UP0, UPT, UR46, 0x180, URZ ;  /* 0x000001802e167890 */ /* 0x000fe4000ff1e0ff */
[----:B------:R-:W-:Y:S02]  /*24f0*/  UIADD3 UR8, UPT, UPT, UR21, UR8, URZ ;  /* 0x0000000815087290 */ /* 0x000fe4000fffe0ff */
[----:B------:R-:W-:Y:S02]  /*2500*/  ULOP3.LUT UR33, UR6, 0xfefffff8, URZ, 0xc0, !UPT ;  /* 0xfefffff806217892 */ /* 0x000fe4000f8ec0ff */
[----:B------:R-:W-:Y:S02]  /*2510*/  UIADD3.X UR15, UPT, UPT, URZ, UR47, URZ, UP1, !UPT ;  /* 0x0000002fff0f7290 */ /* 0x000fe40008ffe4ff */
[----:B------:R-:W-:Y:S02]  /*2520*/  UIADD3 UR32, UPT, UPT, UR24, 0x8400, URZ ;  /* 0x0000840018207890 */ /* 0x000fe4000fffe0ff */
[----:B------:R-:W-:-:S02]  /*2530*/  UPRMT UR4, URZ, 0x5410, UR37 ;  /* 0x00005410ff047896 */ /* 0x000fc40008000025 */
[----:B------:R-:W-:Y:S02]  /*2540*/  UIADD3 UR26, UPT, UPT, UR34, 0x20, URZ ;  /* 0x00000020221a7890 */ /* 0x000fe4000fffe0ff */
        /* <DEDUP_REMOVED lines=22> */
.L_x_41:
[----:B------:R-:W-:Y:S05]  /*26b0*/  BSYNC.RECONVERGENT B0 ;  /* 0x0000000000007941 */ /* 0x000fea0003800200 */
.L_x_40:
[----:B------:R-:W-:Y:S01]  /*26c0*/  UIADD3 UR13, UPT, UPT, UR13, 0x1, URZ ;  /* 0x000000010d0d7890 */ /* 0x000fe2000fffe0ff */
[----:B------:R-:W-:-:S03]  /*26d0*/  UMOV UR7, UR29 ;  /* 0x0000001d00077c82 */ /* 0x000fc60008000000 */
[----:B------:R-:W-:-:S09]  /*26e0*/  UISETP.NE.AND UP0, UPT, UR13, UR30, UPT ;  /* 0x0000001e0d00728c */ /* 0x000fd2000bf05270 */
[----:B------:R-:W-:Y:S05]  /*26f0*/  BRA.U UP0, `(.L_x_42) ;  /* 0xfffffff900f87547 */ /* 0x000fea000b83ffff */
.L_x_34:
[C---:B------:R-:W-:Y:S01]  /*2700*/  LEA R3, R11.reuse, UR21, 0x3 ;  /* 0x000000150b037c11 */ /* 0x040fe2000f8e18ff */
[----:B------:R-:W-:Y:S01]  /*2710*/  NOP ;  /* 0x0000000000007918 */ /* 0x000fe20000000000 */
[----:B-1----:R-:W-:Y:S02]  /*2720*/  SHF.L.U32 R0, R10, 0x1f, RZ ;  /* 0x0000001f0a007819 */ /* 0x002fe400000006ff */
[----:B------:R-:W-:Y:S02]  /*2730*/  LEA R4, R11, UR21, 0x4 ;  /* 0x000000150b047c11 */ /* 0x000fe4000f8e20ff */
[----:B------:R-:W1:Y:S02]  /*2740*/  SYNCS.PHASECHK.TRANS64.TRYWAIT P0, [R3+URZ+0x90], R0 ;  /* 0x00009000030075a7 */ /* 0x000e6400080011ff */
[----:B-1----:R-:W-:Y:S05]  /*2750*/  @!P0 BRA `(.L_x_43) ;  /* 0x0000006c00948947 */ /* 0x002fea0003800000 */
.L_x_156:
[----:B------:R-:W4:Y:S01]  /*2760*/  LDS.128 R4, [R4+0x120] ;  /* 0x0001200004047984 */ /* 0x000f220000000c00 */
[----:B------:R-:W-:Y:S01]  /*2770*/  UISETP.GE.AND UP0, UPT, UR42, 0x1, UPT ;  /* 0x000000012a00788c */ /* 0x000fe2000bf06270 */
[----:B------:R-:W-:Y:S01]  /*2780*/  @!PT LDS RZ, [RZ] ;  /* 0x00000000fffff984 */ /* 0x000fe20000000800 */
[----:B------:R-:W-:Y:S01]  /*2790*/  @!PT LDS RZ, [RZ] ;  /* 0x00000000fffff984 */ /* 0x000fe20000000800 */
[----:B------:R-:W-:Y:S01]  /*27a0*/  @!PT LDS RZ, [RZ] ;  /* 0x00000000fffff984 */ /* 0x000fe20000000800 */
[----:B------:R-:W-:Y:S01]  /*27b0*/  @!PT LDS RZ, [RZ] ;  /* 0x00000000fffff984 */ /* 0x000fe20000000800 */
[----:B------:R1:W-:Y:S06]  /*27c0*/  MEMBAR.ALL.CTA ;  /* 0x0000000000007992 */ /* 0x0003ec0000008000 */
[----:B-1----:R-:W1:Y:S01]  /*27d0*/  FENCE.VIEW.ASYNC.S ;  /* 0x00000000000073c6 */ /* 0x002e620000000000 */
[----:B----4-:R-:W-:-:S13]  /*27e0*/  LOP3.LUT P0, RZ, R6, 0x1, RZ, 0xc0, !PT ;  /* 0x0000000106ff7812 */ /* 0x010fda000780c0ff */
[----:B-1----:R-:W-:Y:S01]  /*27f0*/  VOTEU.ANY UP1, P0 ;  /* 0x0000000000ff7886 */ /* 0x002fe20000020100 */
[----:B------:R-:W-:-:S13]  /*2800*/  PLOP3.LUT P0, PT, PT, PT, UP1, 0x80, 0x8 ;  /* 0x000000000008781c */ /* 0x000fda0003f0f018 */
[----:B------:R-:W-:Y:S02]  /*2810*/  @P0 LOP3.LUT R0, R5, 0xffff, RZ, 0xc0, !PT ;  /* 0x0000ffff05000812 */ /* 0x000fe400078ec0ff */
[----:B--2---:R-:W-:Y:S02]  /*2820*/  @P0 MOV R2, R4 ;  /* 0x0000000400020202 */ /* 0x004fe40000000f00 */
[----:B------:R-:W-:Y:S01]  /*2830*/  @P0 R2UR UR5, R0 ;  /* 0x00000000000502ca */ /* 0x000fe200000e0000 */
[----:B------:R-:W-:Y:S01]  /*2840*/  VIADD R0, R3, 0xa0 ;  /* 0x000000a003007836 */ /* 0x000fe20000000000 */
[----:B------:R-:W-:Y:S02]  /*2850*/  @P0 SHF.R.U32.HI R4, RZ, 0x10, R5 ;  /* 0x00000010ff040819 */ /* 0x000fe40000011605 */
[----:B------:R-:W-:Y:S02]  /*2860*/  @P0 R2UR UR6, R2 ;  /* 0x00000000020602ca */ /* 0x000fe400000e0000 */
[----:B------:R-:W-:-:S02]  /*2870*/  PRMT R0, RZ, 0x654, R0 ;  /* 0x00000654ff007816 */ /* 0x000fc40000000000 */
[----:B------:R-:W-:Y:S02]  /*2880*/  @P0 R2UR UR4, R4 ;  /* 0x00000000040402ca */ /* 0x000fe400000e0000 */
[----:B------:R1:W-:Y:S03]  /*2890*/  SYNCS.ARRIVE.TRANS64.RED.A1T0 RZ, [R0+URZ], RZ ;  /* 0x000000ff00ff79a7 */ /* 0x0003e600081004ff */
[----:B------:R-:W-:-:S04]  /*28a0*/  @UP1 UMOV UR43, UR5 ;  /* 0x00000005002b1c82 */ /* 0x000fc80008000000 */
[----:B------:R-:W-:-:S04]  /*28b0*/  @UP1 UMOV UR48, UR6 ;  /* 0x0000000600301c82 */ /* 0x000fc80008000000 */
[----:B------:R-:W-:Y:S01]  /*28c0*/  @UP1 UMOV UR36, UR4 ;  /* 0x0000000400241c82 */ /* 0x000fe20008000000 */
[----:B------:R-:W-:Y:S05]  /*28d0*/  BRA.U !UP0, `(.L_x_44) ;  /* 0x0000000108d47547 */ /* 0x000fea000b800000 */
[----:B------:R-:W2:Y:S01]  /*28e0*/  LDCU.128 UR12, c[0x0][0xb10] ;  /* 0x00016200ff0c77ac */ /* 0x000ea20008000c00 */
[----:B------:R-:W4:Y:S01]  /*28f0*/  LDCU UR22, c[0x0][0xb20] ;  /* 0x00016400ff1677ac */ /* 0x000f220008000800 */
[----:B------:R-:W3:Y:S01]  /*2900*/  LDCU UR20, c[0x0][0xb0c] ;  /* 0x00016180ff1477ac */ /* 0x000ee20008000800 */
[----:B------:R-:W1:Y:S01]  /*2910*/  LDCU.64 UR8, c[0x0][0xb28] ;  /* 0x00016500ff0877ac */ /* 0x000e620008000a00 */
[----:B------:R-:W-:Y:S02]  /*2920*/  UISETP.NE.AND UP3, UPT, UR42, 0x1, UPT ;  /* 0x000000012a00788c */ /* 0x000fe4000bf65270 */
[----:B--2---:R-:W-:Y:S02]  /*2930*/  UIMAD.WIDE.U32 UR6, UR49, UR15, URZ ;  /* 0x0000000f310672a5 */ /* 0x004fe4000f8e00ff */
[----:B------:R-:W-:Y:S02]  /*2940*/  UIMAD.WIDE.U32 UR4, UR50, UR12, URZ ;  /* 0x0000000c320472a5 */ /* 0x000fe4000f8e00ff */
[----:B------:R-:W-:-:S02]  /*2950*/  UISETP.NE.AND UP0, UPT, UR14, 0x1, UPT ;  /* 0x000000010e00788c */ /* 0x000fc4000bf05270 */
[----:B------:R-:W-:Y:S01]  /*2960*/  UIMAD.WIDE.U32 UR18, UR43, UR15, URZ ;  /* 0x0000000f2b1272a5 */ /* 0x000fe2000f8e00ff */
[----:B------:R-:W-:Y:S02]  /*2970*/  UMOV UR6, UR7 ;  /* 0x0000000700067c82 */ /* 0x000fe40008000000 */
[----:B------:R-:W-:Y:S01]  /*2980*/  UMOV UR4, UR5 ;  /* 0x0000000500047c82 */ /* 0x000fe20008000000 */
[----:B----4-:R-:W-:Y:S02]  /*2990*/  USHF.R.U32.HI UR6, URZ, UR22, UR6 ;  /* 0x00000016ff067299 */ /* 0x010fe40008011606 */
[----:B---3--:R-:W-:Y:S02]  /*29a0*/  UISETP.NE.AND UP2, UPT, UR20, 0x1, UPT ;  /* 0x000000011400788c */ /* 0x008fe4000bf45270 */
[----:B------:R-:W-:Y:S02]  /*29b0*/  USHF.R.U32.HI UR4, URZ, UR13, UR4 ;  /* 0x0000000dff047299 */ /* 0x000fe40008011604 */
[----:B------:R-:W-:-:S02]  /*29c0*/  USEL UR5, UR49, UR6, !UP0 ;  /* 0x0000000631057287 */ /* 0x000fc4000c000000 */
[----:B------:R-:W-:Y:S02]  /*29d0*/  USEL UR6, UR50, UR4, !UP2 ;  /* 0x0000000432067287 */ /* 0x000fe4000d000000 */
[----:B-1----:R-:W-:Y:S01]  /*29e0*/  UIMAD.WIDE.U32 UR10, UR5, UR8, URZ ;  /* 0x00000008050a72a5 */ /* 0x002fe2000f8e00ff */
[----:B------:R-:W-:Y:S01]  /*29f0*/  UMOV UR4, UR19 ;  /* 0x0000001300047c82 */ /* 0x000fe20008000000 */
[----:B------:R-:W-:Y:S02]  /*2a00*/  UIMAD.WIDE.U32 UR16, UR48, UR12, URZ ;  /* 0x0000000c301072a5 */ /* 0x000fe4000f8e00ff */
[----:B------:R-:W-:-:S03]  /*2a10*/  UIMAD.WIDE.U32 UR18, UR6, UR8, URZ ;  /* 0x00000008061272a5 */ /* 0x000fc6000f8e00ff */
[----:B------:R-:W-:Y:S01]  /*2a20*/  UMOV UR10, UR11 ;  /* 0x0000000b000a7c82 */ /* 0x000fe20008000000 */
[----:B------:R-:W-:Y:S02]  /*2a30*/  USHF.R.U32.HI UR4, URZ, UR22, UR4 ;  /* 0x00000016ff047299 */ /* 0x000fe40008011604 */
[----:B------:R-:W-:Y:S01]  /*2a40*/  @UP3 USHF.R.U32.HI UR5, URZ, UR9, UR10 ;  /* 0x00000009ff053299 */ /* 0x000fe2000801160a */
[----:B------:R-:W-:Y:S01]  /*2a50*/  UMOV UR16, UR17 ;  /* 0x0000001100107c82 */ /* 0x000fe20008000000 */
[----:B------:R-:W-:Y:S01]  /*2a60*/  UMOV UR18, UR19 ;  /* 0x0000001300127c82 */ /* 0x000fe20008000000 */
[----:B------:R-:W-:Y:S02]  /*2a70*/  USHF.R.U32.HI UR13, URZ, UR13, UR16 ;  /* 0x0000000dff0d7299 */ /* 0x000fe40008011610 */
[----:B------:R-:W-:Y:S02]  /*2a80*/  USEL UR4, UR43, UR4, !UP0 ;  /* 0x000000042b047287 */ /* 0x000fe4000c000000 */
[----:B------:R-:W-:-:S02]  /*2a90*/  @UP3 USHF.R.U32.HI UR6, URZ, UR9, UR18 ;  /* 0x00000009ff063299 */ /* 0x000fc40008011612 */
[----:B------:R-:W-:Y:S02]  /*2aa0*/  UIMAD UR7, UR42, UR5, URZ ;  /* 0x000000052a0772a4 */ /* 0x000fe4000f8e02ff */
[----:B------:R-:W-:Y:S02]  /*2ab0*/  USEL UR5, UR48, UR13, !UP2 ;  /* 0x0000000d30057287 */ /* 0x000fe4000d000000 */
[----:B------:R-:W-:Y:S02]  /*2ac0*/  UIMAD UR10, UR42, UR6, URZ ;  /* 0x000000062a0a72a4 */ /* 0x000fe4000f8e02ff */
[----:B------:R-:W-:Y:S02]  /*2ad0*/  UISETP.GE.AND UP0, UPT, UR4, UR7, UPT ;  /* 0x000000070400728c */ /* 0x000fe4000bf06270 */
[----:B------:R-:W-:Y:S02]  /*2ae0*/  UIMAD.WIDE.U32 UR12, UR4, UR8, URZ ;  /* 0x00000008040c72a5 */ /* 0x000fe4000f8e00ff */
[----:B------:R-:W-:-:S02]  /*2af0*/  UISETP.GE.OR UP0, UPT, UR5, UR10, UP0 ;  /* 0x0000000a0500728c */ /* 0x000fc40008706670 */
        /* <DEDUP_REMOVED lines=19> */
.L_x_44:
[----:B------:R-:W2:Y:S02]  /*2c30*/  LDCU UR4, c[0x0][0xb30] ;  /* 0x00016600ff0477ac */ /* 0x000ea40008000800 */
[----:B--2---:R-:W-:-:S09]  /*2c40*/  UISETP.NE.AND UP0, UPT, UR4, 0x1, UPT ;  /* 0x000000010400788c */ /* 0x004fd2000bf05270 */
[----:B------:R-:W-:Y:S05]  /*2c50*/  BRA.U UP0, `(.L_x_45) ;  /* 0x0000000100447547 */ /* 0x000fea000b800000 */
[----:B------:R-:W2:Y:S01]  /*2c60*/  LDCU.128 UR8, c[0x0][0xb10] ;  /* 0x00016200ff0877ac */ /* 0x000ea20008000c00 */
[----:B------:R-:W4:Y:S01]  /*2c70*/  LDCU UR12, c[0x0][0xb0c] ;  /* 0x00016180ff0c77ac */ /* 0x000f220008000800 */
[----:B------:R-:W1:Y:S01]  /*2c80*/  LDCU UR13, c[0x0][0xb20] ;  /* 0x00016400ff0d77ac */ /* 0x000e620008000800 */
[----:B--2---:R-:W-:Y:S02]  /*2c90*/  UIMAD.WIDE.U32 UR6, UR48, UR8, URZ ;  /* 0x00000008300672a5 */ /* 0x004fe4000f8e00ff */
[----:B------:R-:W-:Y:S02]  /*2ca0*/  UIMAD.WIDE.U32 UR4, UR43, UR11, URZ ;  /* 0x0000000b2b0472a5 */ /* 0x000fe4000f8e00ff */
[----:B----4-:R-:W-:Y:S02]  /*2cb0*/  UISETP.NE.AND UP2, UPT, UR12, 0x1, UPT ;  /* 0x000000010c00788c */ /* 0x010fe4000bf45270 */
[----:B------:R-:W-:Y:S01]  /*2cc0*/  UISETP.NE.AND UP0, UPT, UR10, 0x1, UPT ;  /* 0x000000010a00788c */ /* 0x000fe2000bf05270 */
[----:B------:R-:W-:-:S02]  /*2cd0*/  UMOV UR6, UR7 ;  /* 0x0000000700067c82 */ /* 0x000fc40008000000 */
[----:B------:R-:W-:Y:S01]  /*2ce0*/  UMOV UR4, UR5 ;  /* 0x0000000500047c82 */ /* 0x000fe20008000000 */
[----:B------:R-:W-:Y:S02]  /*2cf0*/  USHF.R.U32.HI UR9, URZ, UR9, UR6 ;  /* 0x00000009ff097299 */ /* 0x000fe40008011606 */
[----:B-1----:R-:W-:Y:S02]  /*2d00*/  USHF.R.U32.HI UR4, URZ, UR13, UR4 ;  /* 0x0000000dff047299 */ /* 0x002fe40008011604 */
[----:B------:R-:W-:Y:S02]  /*2d10*/  USEL UR5, UR48, UR9, !UP2 ;  /* 0x0000000930057287 */ /* 0x000fe4000d000000 */
[----:B------:R-:W-:-:S04]  /*2d20*/  USEL UR4, UR43, UR4, !UP0 ;  /* 0x000000042b047287 */ /* 0x000fc8000c000000 */
[----:B------:R-:W-:Y:S02]  /*2d30*/  UIADD3 UR6, UPT, UPT, UR5, -UR4, URZ ;  /* 0x8000000405067290 */ /* 0x000fe4000fffe0ff */
[----:B------:R-:W-:Y:S02]  /*2d40*/  UIADD3 UR4, UPT, UPT, -UR5, UR4, URZ ;  /* 0x0000000405047290 */ /* 0x000fe4000fffe1ff */
[----:B------:R-:W-:Y:S02]  /*2d50*/  UIMAD UR43, UR6, UR10, UR43 ;  /* 0x0000000a062b72a4 */ /* 0x000fe4000f8e022b */
[----:B------:R-:W-:-:S12]  /*2d60*/  UIMAD UR48, UR4, UR12, UR48 ;  /* 0x0000000c043072a4 */ /* 0x000fd8000f8e0230 */
.L_x_45:
[----:B------:R-:W-:Y:S01]  /*2d70*/  VIADD R11, R11, 0x1 ;  /* 0x000000010b0b7836 */ /* 0x000fe20000000000 */
[----:B------:R-:W-:Y:S01]  /*2d80*/  R2UR UR4, R58 ;  /* 0x000000003a0472ca */ /* 0x000fe200000e0000 */
[----:B------:R-:W-:Y:S01]  /*2d90*/  UIADD3 UR16, UPT, UPT, UR48, UR63, URZ ;  /* 0x0000003f30107290 */ /* 0x000fe2000fffe0ff */
[----:B------:R-:W-:Y:S02]  /*2da0*/  PLOP3.LUT P2, PT, PT, PT, PT, 0x80, 0x8 ;  /* 0x000000000008781c */ /* 0x000fe40003f4f070 */
[----:B------:R-:W-:-:S04]  /*2db0*/  ISETP.NE.AND P0, PT, R11, 0x2, PT ;  /* 0x000000020b00780c */ /* 0x000fc80003f05270 */
[----:B-1----:R-:W-:Y:S02]  /*2dc0*/  SEL R0, RZ, 0x1, P0 ;  /* 0x00000001ff007807 */ /* 0x002fe40000000000 */
[----:B------:R-:W-:Y:S02]  /*2dd0*/  SEL R11, R11, RZ, P0 ;  /* 0x000000ff0b0b7207 */ /* 0x000fe40000000000 */
[----:B------:R-:W-:Y:S01]  /*2de0*/  LOP3.LUT R10, R10, R0, RZ, 0x3c, !PT ;  /* 0x000000000a0a7212 */ /* 0x000fe200078e3cff */
[----:B------:R-:W-:Y:S01]  /*2df0*/  UIADD3 UR20, UPT, UPT, UR43, UR4, URZ ;  /* 0x000000042b147290 */ /* 0x000fe2000fffe0ff */
[----:B------:R-:W-:Y:S11]  /*2e00*/  BRA.U UP1, `(.L_x_46) ;  /* 0xffffffed01887547 */ /* 0x000ff6000b83ffff */
[----:B------:R-:W-:Y:S01]  /*2e10*/  UIADD3 UR21, UPT, UPT, UR21, 0x20, URZ ;  /* 0x0000002015157890 */ /* 0x000fe2000fffe0ff */
[----:B------:R-:W-:-:S03]  /*2e20*/  SHF.L.U32 R2, R12, 0x1f, RZ ;  /* 0x0000001f0c027819 */ /* 0x000fc600000006ff */
[----:B------:R-:W-:-:S09]  /*2e30*/  ULEA UR4, UR29, UR21, 0x3 ;  /* 0x000000151d047291 */ /* 0x000fd2000f8e18ff */
[----:B------:R-:W1:Y:S02]  /*2e40*/  SYNCS.PHASECHK.TRANS64.TRYWAIT P0, [UR4], R2 ;  /* 0x00000002ff0075a7 */ /* 0x000e640008001104 */
[----:B-1----:R-:W-:Y:S05]  /*2e50*/  @!P0 BRA `(.L_x_47) ;  /* 0x0000006400e88947 */ /* 0x002fea0003800000 */
.L_x_158:
[----:B------:R-:W-:-:S04]  /*2e60*/  UIADD3 UR4, UPT, UPT, UR29, 0x1, URZ ;  /* 0x000000011d047890 */ /* 0x000fc8000fffe0ff */
[----:B------:R-:W-:-:S04]  /*2e70*/  UISETP.NE.AND UP0, UPT, UR4, 0x4, UPT ;  /* 0x000000040400788c */ /* 0x000fc8000bf05270 */
[----:B------:R-:W-:Y:S02]  /*2e80*/  USEL UR6, URZ, 0x1, UP0 ;  /* 0x00000001ff067887 */ /* 0x000fe40008000000 */
[----:B------:R-:W-:-:S04]  /*2e90*/  USEL UR4, UR4, URZ, UP0 ;  /* 0x000000ff04047287 */ /* 0x000fc80008000000 */
[----:B------:R-:W-:Y:S01]  /*2ea0*/  ULEA UR5, UR4, UR21, 0x3 ;  /* 0x0000001504057291 */ /* 0x000fe2000f8e18ff */
[----:B-1----:R-:W-:-:S04]  /*2eb0*/  LOP3.LUT R2, R12, UR6, RZ, 0x3c, !PT ;  /* 0x000000060c027c12 */ /* 0x002fc8000f8e3cff */
[----:B------:R-:W-:-:S04]  /*2ec0*/  SHF.L.U32 R3, R2, 0x1f, RZ ;  /* 0x0000001f02037819 */ /* 0x000fc800000006ff */
[----:B------:R-:W1:Y:S02]  /*2ed0*/  SYNCS.PHASECHK.TRANS64.TRYWAIT P0, [UR5], R3 ;  /* 0x00000003ff0075a7 */ /* 0x000e640008001105 */
[----:B-1----:R-:W-:Y:S05]  /*2ee0*/  @!P0 BRA `(.L_x_48) ;  /* 0x0000006400dc8947 */ /* 0x002fea0003800000 */
.L_x_160:
[----:B------:R-:W-:-:S04]  /*2ef0*/  UIADD3 UR4, UPT, UPT, UR4, 0x1, URZ ;  /* 0x0000000104047890 */ /* 0x000fc8000fffe0ff */
[----:B------:R-:W-:-:S04]  /*2f00*/  UISETP.NE.AND UP0, UPT, UR4, 0x4, UPT ;  /* 0x000000040400788c */ /* 0x000fc8000bf05270 */
[----:B------:R-:W-:Y:S02]  /*2f10*/  USEL UR6, URZ, 0x1, UP0 ;  /* 0x00000001ff067887 */ /* 0x000fe40008000000 */
[----:B------:R-:W-:-:S04]  /*2f20*/  USEL UR4, UR4, URZ, UP0 ;  /* 0x000000ff04047287 */ /* 0x000fc80008000000 */
[----:B------:R-:W-:Y:S01]  /*2f30*/  ULEA UR5, UR4, UR21, 0x3 ;  /* 0x0000001504057291 */ /* 0x000fe2000f8e18ff */
[----:B------:R-:W-:-:S04]  /*2f40*/  LOP3.LUT R2, R2, UR6, RZ, 0x3c, !PT ;  /* 0x0000000602027c12 */ /* 0x000fc8000f8e3cff */
[----:B-1----:R-:W-:-:S04]  /*2f50*/  SHF.L.U32 R3, R2, 0x1f, RZ ;  /* 0x0000001f02037819 */ /* 0x002fc800000006ff */
[----:B------:R-:W1:Y:S02]  /*2f60*/  SYNCS.PHASECHK.TRANS64.TRYWAIT P0, [UR5], R3 ;  /* 0x00000003ff0075a7 */ /* 0x000e640008001105 */
[----:B-1----:R-:W-:Y:S05]  /*2f70*/  @!P0 BRA `(.L_x_49) ;  /* 0x0000006400d08947 */ /* 0x002fea0003800000 */
.L_x_162:
[----:B------:R-:W-:-:S04]  /*2f80*/  UIADD3 UR4, UPT, UPT, UR4, 0x1, URZ ;  /* 0x0000000104047890 */ /* 0x000fc8000fffe0ff */
[----:B------:R-:W-:-:S04]  /*2f90*/  UISETP.NE.AND UP0, UPT, UR4, 0x4, UPT ;  /* 0x000000040400788c */ /* 0x000fc8000bf05270 */
[----:B------:R-:W-:Y:S02]  /*2fa0*/  USEL UR5, URZ, 0x1, UP0 ;  /* 0x00000001ff057887 */ /* 0x000fe40008000000 */
[----:B------:R-:W-:-:S04]  /*2fb0*/  USEL UR4, UR4, URZ, UP0 ;  /* 0x000000ff04047287 */ /* 0x000fc80008000000 */
[----:B------:R-:W-:Y:S01]  /*2fc0*/  ULEA UR4, UR4, UR21, 0x3 ;  /* 0x0000001504047291 */ /* 0x000fe2000f8e18ff */
[----:B------:R-:W-:-:S04]  /*2fd0*/  LOP3.LUT R2, R2, UR5, RZ, 0x3c, !PT ;  /* 0x0000000502027c12 */ /* 0x000fc8000f8e3cff */
[----:B------:R-:W-:Y:S01]  /*2fe0*/  SHF.L.U32 R2, R2, 0x1f, RZ ;  /* 0x0000001f02027819 */ /* 0x000fe200000006ff */
[----:B-1----:R-:W-:-:S07]  /*2ff0*/  IMAD.U32 R0, RZ, RZ, UR4 ;  /* 0x00000004ff007e24 */ /* 0x002fce000f8e00ff */
.L_x_50:
[----:B-1----:R1:W2:Y:S02]  /*3000*/  SYNCS.PHASECHK.TRANS64.TRYWAIT P0, [R0+URZ], R2 ;  /* 0x00000002000075a7 */ /* 0x0022a400080011ff */
[----:B--2---:R-:W-:Y:S05]  /*3010*/  @!P0 NANOSLEEP.SYNCS 0x989680 ;  /* 0x009896800000895d */ /* 0x004fea0003900000 */
[----:B------:R-:W2:Y:S02]  /*3020*/  @!P0 SYNCS.PHASECHK.TRANS64 P0, [R0+URZ], R2 ;  /* 0x00000002000085a7 */ /* 0x000ea400080010ff */
[----:B--2---:R-:W-:Y:S05]  /*3030*/  @P0 EXIT ;  /* 0x000000000000094d */ /* 0x004fea0003800000 */
[----:B------:R-:W-:Y:S05]  /*3040*/  BRA `(.L_x_50) ;  /* 0xfffffffc00ec7947 */ /* 0x000fea000383ffff */
.L_x_22:
[----:B------:R-:W-:-:S04]  /*3050*/  UISETP.NE.AND UP0, UPT, UR52, URZ, UPT ;  /* 0x000000ff3400728c */ /* 0x000fc8000bf05270 */
[----:B------:R-:W-:-:S09]  /*3060*/  UISETP.NE.OR UP0, UPT, UR21, 0x1, UP0 ;  /* 0x000000011500788c */ /* 0x000fd20008705670 */
[----:B------:R-:W-:Y:S05]  /*3070*/  BRA.U UP0, `(.L_x_51) ;  /* 0x0000000500487547 */ /* 0x000fea000b800000 */
[----:B------:R-:W-:Y:S01]  /*3080*/  ISETP.GE.U32.AND P2, PT, R0, 0x10, PT ;  /* 0x000000100000780c */ /* 0x000fe20003f46070 */
[----:B------:R-:W-:Y:S01]  /*3090*/  IMAD.MOV.U32 R12, RZ, RZ, 0x1 ;  /* 0x00000001ff0c7424 */ /* 0x000fe200078e00ff */
[----:B------:R-:W-:Y:S02]  /*30a0*/  CS2R R10, SRZ ;  /* 0x00000000000a7805 */ /* 0x000fe4000001ff00 */
[----:B------:R-:W-:Y:S01]  /*30b0*/  CS2R R8, SRZ ;  /* 0x0000000000087805 */ /* 0x000fe2000001ff00 */
[----:B------:R-:W-:Y:S01]  /*30c0*/  UMOV UR6, 0x400 ;  /* 0x0000040000067882 */ /* 0x000fe20000000000 */
[----:B------:R-:W-:Y:S01]  /*30d0*/  UMOV UR5, URZ ;  /* 0x000000ff00057c82 */ /* 0x000fe20008000000 */
[----:B------:R-:W-:-:S12]  /*30e0*/  ULEA UR6, UR52, UR6, 0x18 ;  /* 0x0000000634067291 */ /* 0x000fd8000f8ec0ff */
.L_x_55:
[----:B------:R-:W-:Y:S02]  /*30f0*/  LEA R2, R8, UR6, 0x3 ;  /* 0x0000000608027c11 */ /* 0x000fe4000f8e18ff */
[----:B------:R-:W-:-:S03]  /*3100*/  SHF.L.U32 R4, R9, 0x1f, RZ ;  /* 0x0000001f09047819 */ /* 0x000fc600000006ff */
[----:B------:R-:W-:Y:S01]  /*3110*/  VIADD R5, R2, 0x100 ;  /* 0x0000010002057836 */ /* 0x000fe20000000000 */
[----:B------:R-:W1:Y:S02]  /*3120*/  SYNCS.PHASECHK.TRANS64.TRYWAIT P0, [R2+URZ+0xf0], R4 ;  /* 0x0000f004020075a7 */ /* 0x000e6400080011ff */
[----:B-1----:R-:W-:Y:S05]  /*3130*/  @!P0 BRA `(.L_x_52) ;  /* 0x0000006400788947 */ /* 0x002fea0003800000 */
.L_x_163:
[----:B------:R-:W-:Y:S01]  /*3140*/  ULEA UR4, UR5, UR6, 0x3 ;  /* 0x0000000605047291 */ /* 0x000fe2000f8e18ff */
[----:B-1----:R-:W-:Y:S01]  /*3150*/  PRMT R2, RZ, 0x654, R5 ;  /* 0x00000654ff027816 */ /* 0x002fe20000000005 */
[----:B------:R-:W-:Y:S01]  /*3160*/  @!P2 IMAD.MOV.U32 R4, RZ, RZ, 0x10 ;  /* 0x00000010ff04a424 */ /* 0x000fe200078e00ff */
[----:B------:R-:W-:Y:S01]  /*3170*/  SHF.L.U32 R5, R12, 0x1f, RZ ;  /* 0x0000001f0c057819 */ /* 0x000fe200000006ff */
[----:B------:R-:W-:Y:S01]  /*3180*/  UIADD3 UR7, UPT, UPT, UR4, 0x90, URZ ;  /* 0x0000009004077890 */ /* 0x000fe2000fffe0ff */
[----:B------:R1:W-:Y:S05]  /*3190*/  SYNCS.ARRIVE.TRANS64.RED.A1T0 RZ, [R2+URZ], RZ ;  /* 0x000000ff02ff79a7 */ /* 0x0003ea00081004ff */
[----:B------:R-:W-:Y:S01]  /*31a0*/  IMAD.U32 R6, RZ, RZ, UR7 ;  /* 0x00000007ff067e24 */ /* 0x000fe2000f8e00ff */
[----:B------:R-:W2:Y:S04]  /*31b0*/  SYNCS.PHASECHK.TRANS64.TRYWAIT P0, [UR4+0xa0], R5 ;  /* 0x0000a005ff0075a7 */ /* 0x000ea80008001104 */
[----:B------:R-:W-:Y:S01]  /*31c0*/  PRMT R6, R0, 0x654, R6 ;  /* 0x0000065400067816 */ /* 0x000fe20000000006 */
[----:B-12---:R-:W-:Y:S06]  /*31d0*/  @!P0 BRA `(.L_x_53) ;  /* 0x0000006400648947 */ /* 0x006fec0003800000 */
.L_x_165:
[----:B------:R-:W-:Y:S01]  /*31e0*/  ULEA UR8, UR5, UR6, 0x4 ;  /* 0x0000000605087291 */ /* 0x000fe2000f8e20ff */
[----:B------:R-:W-:Y:S01]  /*31f0*/  SEL R3, R6, R3, !P2 ;  /* 0x0000000306037207 */ /* 0x000fe20005000000 */
[----:B------:R-:W-:Y:S01]  /*3200*/  UIADD3 UR9, UPT, UPT, UR4, 0x90, URZ ;  /* 0x0000009004097890 */ /* 0x000fe2000fffe0ff */
[----:B-1----:R-:W-:Y:S01]  /*3210*/  LEA R2, R11, UR6, 0x3 ;  /* 0x000000060b027c11 */ /* 0x002fe2000f8e18ff */
[----:B------:R-:W-:Y:S01]  /*3220*/  UIADD3 UR8, UPT, UPT, UR8, 0x120, URZ ;  /* 0x0000012008087890 */ /* 0x000fe2000fffe0ff */
[----:B------:R1:W-:Y:S01]  /*3230*/  @!P2 SYNCS.ARRIVE.TRANS64.RED RZ, [R3+URZ], R4 ;  /* 0x0000000403ffa9a7 */ /* 0x0003e200080004ff */
[----:B------:R-:W-:Y:S01]  /*3240*/  UIADD3 UR4, UPT, UPT, UR5, 0x1, URZ ;  /* 0x0000000105047890 */ /* 0x000fe2000fffe0ff */
[----:B------:R-:W-:-:S03]  /*3250*/  VIADD R8, R8, 0x1 ;  /* 0x0000000108087836 */ /* 0x000fc60000000000 */
[----:B------:R-:W-:Y:S02]  /*3260*/  UISETP.NE.AND UP0, UPT, UR4, 0x2, UPT ;  /* 0x000000020400788c */ /* 0x000fe4000bf05270 */
[----:B------:R-:W-:Y:S01]  /*3270*/  ISETP.NE.AND P0, PT, R8, 0x2, PT ;  /* 0x000000020800780c */ /* 0x000fe20003f05270 */
[----:B------:R-:W-:Y:S06]  /*3280*/  UGETNEXTWORKID.BROADCAST [UR8], [UR9] ;  /* 0x00000000080073ca */ /* 0x000fec0008000100 */
[----:B------:R-:W-:Y:S02]  /*3290*/  USEL UR7, URZ, 0x1, UP0 ;  /* 0x00000001ff077887 */ /* 0x000fe40008000000 */
[----:B------:R-:W-:-:S04]  /*32a0*/  USEL UR5, UR4, URZ, UP0 ;  /* 0x000000ff04057287 */ /* 0x000fc80008000000 */
[----:B------:R-:W-:Y:S02]  /*32b0*/  LOP3.LUT R12, R12, UR7, RZ, 0x3c, !PT ;  /* 0x000000070c0c7c12 */ /* 0x000fe4000f8e3cff */
[----:B-1----:R-:W-:-:S04]  /*32c0*/  SHF.L.U32 R4, R10, 0x1f, RZ ;  /* 0x0000001f0a047819 */ /* 0x002fc800000006ff */
[----:B------:R-:W1:Y:S02]  /*32d0*/  SYNCS.PHASECHK.TRANS64.TRYWAIT P1, [R2+URZ+0x90], R4 ;  /* 0x00009004020075a7 */ /* 0x000e6400080211ff */
[----:B-1----:R-:W-:Y:S05]  /*32e0*/  @!P1 BRA `(.L_x_54) ;  /* 0x0000006400389947 */ /* 0x002fea0003800000 */
.L_x_166:
[C---:B-1----:R-:W-:Y:S01]  /*32f0*/  LEA R4, R11.reuse, UR6, 0x4 ;  /* 0x000000060b047c11 */ /* 0x042fe2000f8e20ff */
[----:B------:R-:W-:Y:S01]  /*3300*/  VIADD R2, R2, 0xa0 ;  /* 0x000000a002027836 */ /* 0x000fe20000000000 */
[----:B------:R-:W-:Y:S01]  /*3310*/  SEL R8, R8, RZ, P0 ;  /* 0x000000ff08087207 */ /* 0x000fe20000000000 */
[----:B------:R-:W-:-:S03]  /*3320*/  VIADD R11, R11, 0x1 ;  /* 0x000000010b0b7836 */ /* 0x000fc60000000000 */
[----:B------:R-:W1:Y:S01]  /*3330*/  LDS.128 R4, [R4+0x120] ;  /* 0x0001200004047984 */ /* 0x000e620000000c00 */
[----:B------:R-:W-:Y:S02]  /*3340*/  PRMT R2, RZ, 0x654, R2 ;  /* 0x00000654ff027816 */ /* 0x000fe40000000002 */
[C---:B------:R-:W-:Y:S01]  /*3350*/  ISETP.NE.AND P1, PT, R11.reuse, 0x2, PT ;  /* 0x000000020b00780c */ /* 0x040fe20003f25270 */
[----:B------:R-:W-:Y:S01]  /*3360*/  @!PT LDS RZ, [RZ] ;  /* 0x00000000fffff984 */ /* 0x000fe20000000800 */
[----:B------:R-:W-:Y:S01]  /*3370*/  @!PT LDS RZ, [RZ] ;  /* 0x00000000fffff984 */ /* 0x000fe20000000800 */
[----:B------:R-:W-:Y:S01]  /*3380*/  @!PT LDS RZ, [RZ] ;  /* 0x00000000fffff984 */ /* 0x000fe20000000800 */
[----:B------:R-:W-:Y:S01]  /*3390*/  @!PT LDS RZ, [RZ] ;  /* 0x00000000fffff984 */ /* 0x000fe20000000800 */
[----:B------:R2:W-:Y:S06]  /*33a0*/  MEMBAR.ALL.CTA ;  /* 0x0000000000007992 */ /* 0x0005ec0000008000 */
[----:B--2---:R-:W2:Y:S01]  /*33b0*/  FENCE.VIEW.ASYNC.S ;  /* 0x00000000000073c6 */ /* 0x004ea20000000000 */
[----:B------:R-:W-:Y:S01]  /*33c0*/  SEL R11, R11, RZ, P1 ;  /* 0x000000ff0b0b7207 */ /* 0x000fe20000800000 */
[----:B--2---:R2:W-:Y:S01]  /*33d0*/  SYNCS.ARRIVE.TRANS64.RED.A1T0 RZ, [R2+URZ], RZ ;  /* 0x000000ff02ff79a7 */ /* 0x0045e200081004ff */
[----:B-1----:R-:W-:-:S02]  /*33e0*/  LOP3.LUT P3, RZ, R6, 0x1, RZ, 0xc0, !PT ;  /* 0x0000000106ff7812 */ /* 0x002fc4000786c0ff */
[----:B------:R-:W-:-:S04]  /*33f0*/  SEL R4, RZ, 0x1, P1 ;  /* 0x00000001ff047807 */ /* 0x000fc80000800000 */
[----:B------:R-:W-:Y:S02]  /*3400*/  LOP3.LUT R10, R10, R4, RZ, 0x3c, !PT ;  /* 0x000000040a0a7212 */ /* 0x000fe400078e3cff */
[----:B--2---:R-:W-:-:S04]  /*3410*/  SEL R2, RZ, 0x1, P0 ;  /* 0x00000001ff027807 */ /* 0x004fc80000000000 */
[----:B------:R-:W-:Y:S01]  /*3420*/  LOP3.LUT R9, R9, R2, RZ, 0x3c, !PT ;  /* 0x0000000209097212 */ /* 0x000fe200078e3cff */
[----:B------:R-:W-:Y:S06]  /*3430*/  @P3 BRA `(.L_x_55) ;  /* 0xfffffffc002c3947 */ /* 0x000fec000383ffff */
[----:B------:R-:W-:Y:S01]  /*3440*/  ULEA UR4, UR5, UR6, 0x3 ;  /* 0x0000000605047291 */ /* 0x000fe2000f8e18ff */
[----:B------:R-:W-:-:S08]  /*3450*/  SHF.L.U32 R2, R12, 0x1f, RZ ;  /* 0x0000001f0c027819 */ /* 0x000fd000000006ff */
[----:B------:R-:W1:Y:S02]  /*3460*/  SYNCS.PHASECHK.TRANS64 P0, [UR4+0xa0], R2 ;  /* 0x0000a002ff0075a7 */ /* 0x000e640008001004 */
[----:B-1----:R-:W-:Y:S05]  /*3470*/  @P0 BRA `(.L_x_56) ;  /* 0x0000000000080947 */ /* 0x002fea0003800000 */
[----:B------:R-:W1:Y:S02]  /*3480*/  SYNCS.PHASECHK.TRANS64.TRYWAIT P0, [UR4+0xa0], R2 ;  /* 0x0000a002ff0075a7 */ /* 0x000e640008001104 */
[----:B-1----:R-:W-:Y:S05]  /*3490*/  @!P0 BRA `(.L_x_57) ;  /* 0x0000006000e08947 */ /* 0x002fea0003800000 */
.L_x_56:
[----:B------:R-:W-:-:S04]  /*34a0*/  UIADD3 UR7, UPT, UPT, UR5, 0x1, URZ ;  /* 0x0000000105077890 */ /* 0x000fc8000fffe0ff */
[----:B------:R-:W-:-:S04]  /*34b0*/  UISETP.NE.AND UP0, UPT, UR7, 0x2, UPT ;  /* 0x000000020700788c */ /* 0x000fc8000bf05270 */
[----:B------:R-:W-:Y:S02]  /*34c0*/  USEL UR8, URZ, 0x1, UP0 ;  /* 0x00000001ff087887 */ /* 0x000fe40008000000 */
[----:B------:R-:W-:-:S04]  /*34d0*/  USEL UR7, UR7, URZ, UP0 ;  /* 0x000000ff07077287 */ /* 0x000fc80008000000 */
[----:B------:R-:W-:Y:S01]  /*34e0*/  ULEA UR7, UR7, UR6, 0x3 ;  /* 0x0000000607077291 */ /* 0x000fe2000f8e18ff */
[----:B-1----:R-:W-:-:S04]  /*34f0*/  LOP3.LUT R2, R12, UR8, RZ, 0x3c, !PT ;  /* 0x000000080c027c12 */ /* 0x002fc8000f8e3cff */
[----:B------:R-:W-:-:S04]  /*3500*/  SHF.L.U32 R0, R2, 0x1f, RZ ;  /* 0x0000001f02007819 */ /* 0x000fc800000006ff */
[----:B------:R-:W1:Y:S02]  /*3510*/  SYNCS.PHASECHK.TRANS64 P0, [UR7+0xa0], R0 ;  /* 0x0000a000ff0075a7 */ /* 0x000e640008001007 */
[----:B-1----:R-:W-:Y:S05]  /*3520*/  @P0 EXIT ;  /* 0x000000000000094d */ /* 0x002fea0003800000 */
[----:B------:R-:W-:Y:S02]  /*3530*/  SHF.L.U32 R2, R2, 0x1f, RZ ;  /* 0x0000001f02027819 */ /* 0x000fe400000006ff */
[----:B------:R-:W-:-:S07]  /*3540*/  MOV R0, UR7 ;  /* 0x0000000700007c02 */ /* 0x000fce0008000f00 */
.L_x_58:
[----:B-1----:R1:W2:Y:S02]  /*3550*/  SYNCS.PHASECHK.TRANS64.TRYWAIT P0, [R0+URZ+0xa0], R2 ;  /* 0x0000a002000075a7 */ /* 0x0022a400080011ff */
[----:B--2---:R-:W-:Y:S05]  /*3560*/  @!P0 NANOSLEEP.SYNCS 0x989680 ;  /* 0x009896800000895d */ /* 0x004fea0003900000 */
[----:B------:R-:W2:Y:S02]  /*3570*/  @!P0 SYNCS.PHASECHK.TRANS64 P0, [R0+URZ+0xa0], R2 ;  /* 0x0000a002000085a7 */ /* 0x000ea400080010ff */
[----:B--2---:R-:W-:Y:S05]  /*3580*/  @P0 EXIT ;  /* 0x000000000000094d */ /* 0x004fea0003800000 */
[----:B------:R-:W-:Y:S05]  /*3590*/  BRA `(.L_x_58) ;  /* 0xfffffffc00ec7947 */ /* 0x000fea000383ffff */
.L_x_51:
[----:B------:R-:W-:Y:S05]  /*35a0*/  BRA.U UP4, `(.L_x_59) ;  /* 0x0000001504487547 */ /* 0x000fea000b800000 */
[----:B------:R-:W-:Y:S01]  /*35b0*/  UMOV UR4, 0x40 ;  /* 0x0000004000047882 */ /* 0x000fe20000000000 */
[----:B------:R-:W-:Y:S01]  /*35c0*/  NOP ;  /* 0x0000000000007918 */ /* 0x000fe20000000000 */
[----:B------:R-:W-:Y:S01]  /*35d0*/  ULEA UR5, UR52, UR4, 0x18 ;  /* 0x0000000434057291 */ /* 0x000fe2000f8ec0ff */
[----:B------:R-:W-:Y:S02]  /*35e0*/  UMOV UR6, 0x400 ;  /* 0x0000040000067882 */ /* 0x000fe40000000000 */
[----:B------:R-:W-:-:S06]  /*35f0*/  ULEA UR6, UR52, UR6, 0x18 ;  /* 0x0000000634067291 */ /* 0x000fcc000f8ec0ff */
[----:B------:R-:W1:Y:S02]  /*3600*/  LDS.U8 R0, [UR5+0x1c] ;  /* 0x00001c05ff007984 */ /* 0x000e640008000000 */
[----:B-1----:R-:W-:-:S13]  /*3610*/  ISETP.NE.AND P0, PT, R0, RZ, PT ;  /* 0x000000ff0000720c */ /* 0x002fda0003f05270 */
[----:B------:R-:W-:Y:S05]  /*3620*/  @P0 BRA `(.L_x_60) ;  /* 0x0000000400080947 */ /* 0x000fea0003800000 */
[----:B------:R-:W-:Y:S02]  /*3630*/  UISETP.NE.U32.AND UP1, UPT, UR68, 0x1, UPT ;  /* 0x000000014400788c */ /* 0x000fe4000bf25070 */
[----:B------:R-:W-:-:S07]  /*3640*/  UIADD3 UR7, UPT, UPT, UR5, 0x8, URZ ;  /* 0x0000000805077890 */ /* 0x000fce000fffe0ff */
[----:B------:R-:W-:Y:S05]  /*3650*/  BRA.U !UP1, `(.L_x_61) ;  /* 0x00000001099c7547 */ /* 0x000fea000b800000 */
[----:B------:R-:W-:Y:S01]  /*3660*/  ELECT P0, URZ, PT ;  /* 0x0000000000ff782f */ /* 0x000fe20003800000 */
[----:B------:R-:W-:-:S12]  /*3670*/  BSSY B0, `(.L_x_61) ;  /* 0x0000025000007945 */ /* 0x000fd80003800000 */
[----:B------:R-:W-:Y:S05]  /*3680*/  @!P0 BRA `(.L_x_62) ;  /* 0x00000000008c8947 */ /* 0x000fea0003800000 */
[----:B------:R-:W-:-:S05]  /*3690*/  UMOV UR4, 0x10 ;  /* 0x0000001000047882 */ /* 0x000fca0000000000 */
[----:B------:R-:W-:Y:S04]  /*36a0*/  DEPBAR.LE SB1, 0x36 ;  /* 0x00009d800000791a */ /* 0x000fe80000000000 */
[----:B------:R-:W1:Y:S02]  /*36b0*/  UTCATOMSWS.2CTA.FIND_AND_SET.ALIGN UP0, UR4, UR4 ;  /* 0x00000004000475e3 */ /* 0x000e640008200800 */
[----:B-1----:R-:W-:Y:S01]  /*36c0*/  MOV R10, UR4 ;  /* 0x00000004000a7c02 */ /* 0x002fe20008000f00 */
[----:B------:R-:W-:Y:S06]  /*36d0*/  BRA.U UP0, `(.L_x_63) ;  /* 0x0000000100187547 */ /* 0x000fec000b800000 */
.L_x_64:
[----:B------:R-:W-:Y:S05]  /*36e0*/  NANOSLEEP 0x64 ;  /* 0x000000640000795d */ /* 0x000fea0003800000 */
[----:B------:R-:W-:-:S05]  /*36f0*/  UMOV UR4, 0x10 ;  /* 0x0000001000047882 */ /* 0x000fca0000000000 */
[----:B------:R-:W-:Y:S04]  /*3700*/  DEPBAR.LE SB1, 0x36 ;  /* 0x00009d800000791a */ /* 0x000fe80000000000 */
[----:B------:R-:W1:Y:S02]  /*3710*/  UTCATOMSWS.2CTA.FIND_AND_SET.ALIGN UP0, UR4, UR4 ;  /* 0x00000004000475e3 */ /* 0x000e640008200800 */
[----:B-1----:R-:W-:Y:S01]  /*3720*/  MOV R10, UR4 ;  /* 0x00000004000a7c02 */ /* 0x002fe20008000f00 */
[----:B------:R-:W-:Y:S05]  /*3730*/  BRA.U !UP0, `(.L_x_64) ;  /* 0xfffffffd08e87547 */ /* 0x000fea000b83ffff */
.L_x_63:
[----:B------:R-:W1:Y:S01]  /*3740*/  LDS R6, [UR5+0x10] ;  /* 0x00001005ff067984 */ /* 0x000e620008000800 */
[----:B------:R-:W-:Y:S01]  /*3750*/  IMAD.U32 R0, RZ, RZ, UR6 ;  /* 0x00000006ff007e24 */ /* 0x000fe2000f8e00ff */
[----:B------:R-:W-:-:S03]  /*3760*/  MOV R4, UR69 ;  /* 0x0000004500047c02 */ /* 0x000fc60008000f00 */
[----:B------:R-:W-:Y:S01]  /*3770*/  VIADD R0, R0, 0x140 ;  /* 0x0000014000007836 */ /* 0x000fe20000000000 */
[----:B-1----:R-:W-:-:S04]  /*3780*/  SHF.L.U32 R6, R6, 0x1f, RZ ;  /* 0x0000001f06067819 */ /* 0x002fc800000006ff */
[----:B------:R-:W1:Y:S02]  /*3790*/  SYNCS.PHASECHK.TRANS64.TRYWAIT P0, [UR5+0x8], R6 ;  /* 0x00000806ff0075a7 */ /* 0x000e640008001105 */
[----:B-1----:R-:W-:Y:S05]  /*37a0*/  @P0 BRA `(.L_x_65) ;  /* 0x0000000000080947 */ /* 0x002fea0003800000 */
[----:B------:R-:W1:Y:S02]  /*37b0*/  SYNCS.PHASECHK.TRANS64.TRYWAIT P0, [UR5+0x8], R6 ;  /* 0x00000806ff0075a7 */ /* 0x000e640008001105 */
[----:B-1----:R-:W-:Y:S05]  /*37c0*/  @!P0 BRA `(.L_x_66) ;  /* 0x00000060002c8947 */ /* 0x002fea0003800000 */
.L_x_65:
[----:B------:R-:W-:Y:S01]  /*37d0*/  PRMT R4, R4, 0x654, R0 ;  /* 0x0000065404047816 */ /* 0x000fe20000000000 */
[----:B------:R-:W-:Y:S01]  /*37e0*/  HFMA2 R0, -RZ, RZ, 0, 5.9604644775390625e-08 ;  /* 0x00000001ff007431 */ /* 0x000fe200000001ff */
[----:B------:R-:W-:Y:S01]  /*37f0*/  UPRMT UR4, UR69, 0x654, UR7 ;  /* 0x0000065445047896 */ /* 0x000fe20008000007 */
[----:B------:R-:W-:Y:S02]  /*3800*/  IMAD.MOV.U32 R8, RZ, RZ, 0xffff ;  /* 0x0000ffffff087424 */ /* 0x000fe400078e00ff */
[----:B-1----:R-:W-:Y:S02]  /*3810*/  IMAD.MOV.U32 R6, RZ, RZ, 0x4 ;  /* 0x00000004ff067424 */ /* 0x002fe400078e00ff */
[----:B------:R-:W-:Y:S01]  /*3820*/  IMAD.SHL.U32 R9, R10, 0x20, RZ ;  /* 0x000000200a097824 */ /* 0x000fe200078e00ff */
[----:B------:R-:W-:Y:S02]  /*3830*/  MOV R5, UR4 ;  /* 0x0000000400057c02 */ /* 0x000fe40008000f00 */
[-C--:B------:R-:W-:Y:S01]  /*3840*/  SHF.L.U32 R8, R8, R10.reuse, RZ ;  /* 0x0000000a08087219 */ /* 0x080fe200000006ff */
[----:B------:R1:W-:Y:S01]  /*3850*/  SYNCS.ARRIVE.TRANS64.RED RZ, [UR4], R6 ;  /* 0x00000006ffff79a7 */ /* 0x0003e20008000404 */
[----:B------:R-:W-:Y:S01]  /*3860*/  SHF.L.U32 R7, R0, R10, RZ ;  /* 0x0000000a00077219 */ /* 0x000fe200000006ff */
[----:B------:R1:W-:Y:S04]  /*3870*/  STS [UR6+0x140], R9 ;  /* 0x00014009ff007988 */ /* 0x0003e80008000806 */
[----:B------:R1:W-:Y:S04]  /*3880*/  STAS [R4.64], R10 ;  /* 0x0000000a04007dbd */ /* 0x0003e8000c0008ff */
[----:B------:R1:W-:Y:S04]  /*3890*/  ATOMS.OR RZ, [UR5+0x14], R8 ;  /* 0x00001408ffff798c */ /* 0x0003e8000b000005 */
[----:B------:R1:W-:Y:S04]  /*38a0*/  ATOMS.OR RZ, [UR5+0x18], R7 ;  /* 0x00001807ffff798c */ /* 0x0003e8000b000005 */
[----:B------:R1:W-:Y:S02]  /*38b0*/  ATOMS.XOR RZ, [UR5+0x10], R0 ;  /* 0x00001000ffff798c */ /* 0x0003e4000b800005 */
.L_x_62:
[----:B------:R-:W-:Y:S05]  /*38c0*/  BSYNC B0 ;  /* 0x0000000000007941 */ /* 0x000fea0003800000 */
.L_x_61:
[----:B------:R-:W-:Y:S05]  /*38d0*/  BRA.U UP1, `(.L_x_67) ;  /* 0x00000001016c7547 */ /* 0x000fea000b800000 */
[----:B------:R-:W-:-:S03]  /*38e0*/  UMOV UR4, 0xffffffff ;  /* 0xffffffff00047882 */ /* 0x000fc60000000000 */
[----:B------:R-:W-:Y:S05]  /*38f0*/  BRA.DIV UR4, `(.L_x_68) ;  /* 0x0000005e04f87947 */ /* 0x000fea000b800000 */
[----:B------:R-:W-:-:S13]  /*3900*/  ELECT P0, URZ, PT ;  /* 0x0000000000ff782f */ /* 0x000fda0003800000 */
.L_x_170:
[----:B------:R-:W-:Y:S05]  /*3910*/  @!P0 BRA `(.L_x_67) ;  /* 0x00000000005c8947 */ /* 0x000fea0003800000 */
[----:B-1----:R-:W1:Y:S02]  /*3920*/  LDS R4, [UR5+0x10] ;  /* 0x00001005ff047984 */ /* 0x002e640008000800 */
[----:B-1----:R-:W-:-:S04]  /*3930*/  SHF.L.U32 R4, R4, 0x1f, RZ ;  /* 0x0000001f04047819 */ /* 0x002fc800000006ff */
[----:B------:R-:W1:Y:S02]  /*3940*/  SYNCS.PHASECHK.TRANS64.TRYWAIT P0, [UR5+0x8], R4 ;  /* 0x00000804ff0075a7 */ /* 0x000e640008001105 */
[----:B-1----:R-:W-:Y:S05]  /*3950*/  @P0 BRA `(.L_x_69) ;  /* 0x0000000000080947 */ /* 0x002fea0003800000 */
[----:B------:R-:W1:Y:S02]  /*3960*/  SYNCS.PHASECHK.TRANS64.TRYWAIT P0, [UR5+0x8], R4 ;  /* 0x00000804ff0075a7 */ /* 0x000e640008001105 */
[----:B-1----:R-:W-:Y:S05]  /*3970*/  @!P0 BRA `(.L_x_70) ;  /* 0x0000005c00fc8947 */ /* 0x002fea0003800000 */
.L_x_69:
[----:B------:R-:W2:Y:S01]  /*3980*/  LDS R6, [UR6+0x140] ;  /* 0x00014006ff067984 */ /* 0x000ea20008000800 */
[----:B-1----:R-:W-:Y:S02]  /*3990*/  HFMA2 R0, -RZ, RZ, 0, 5.9604644775390625e-08 ;  /* 0x00000001ff007431 */ /* 0x002fe400000001ff */
[----:B------:R-:W-:Y:S01]  /*39a0*/  IMAD.MOV.U32 R4, RZ, RZ, 0xffff ;  /* 0x0000ffffff047424 */ /* 0x000fe200078e00ff */
[----:B------:R-:W-:Y:S01]  /*39b0*/  UPRMT UR4, UR69, 0x654, UR7 ;  /* 0x0000065445047896 */ /* 0x000fe20008000007 */
[----:B--2---:R-:W-:-:S03]  /*39c0*/  IMAD.SHL.U32 R5, R6, 0x20, RZ ;  /* 0x0000002006057824 */ /* 0x004fc600078e00ff */
[-C--:B------:R-:W-:Y:S02]  /*39d0*/  SHF.L.U32 R4, R4, R6.reuse, RZ ;  /* 0x0000000604047219 */ /* 0x080fe400000006ff */
[----:B------:R-:W-:Y:S01]  /*39e0*/  SHF.L.U32 R6, R0, R6, RZ ;  /* 0x0000000600067219 */ /* 0x000fe200000006ff */
[----:B------:R2:W-:Y:S04]  /*39f0*/  STS [UR6+0x140], R5 ;  /* 0x00014005ff007988 */ /* 0x0005e80008000806 */
[----:B------:R2:W-:Y:S04]  /*3a00*/  ATOMS.OR RZ, [UR5+0x14], R4 ;  /* 0x00001404ffff798c */ /* 0x0005e8000b000005 */
[----:B------:R2:W-:Y:S01]  /*3a10*/  ATOMS.OR RZ, [UR5+0x18], R6 ;  /* 0x00001806ffff798c */ /* 0x0005e2000b000005 */
[----:B------:R-:W-:Y:S03]  /*3a20*/  SYNCS.ARRIVE.TRANS64.RED.A1T0 RZ, [UR4], RZ ;  /* 0x000000ffffff79a7 */ /* 0x000fe60008100404 */
[----:B------:R2:W-:Y:S01]  /*3a30*/  ATOMS.XOR RZ, [UR5+0x10], R0 ;  /* 0x00001000ffff798c */ /* 0x0005e2000b800005 */
[----:B------:R-:W-:Y:S05]  /*3a40*/  BRA `(.L_x_67) ;  /* 0x0000000000107947 */ /* 0x000fea0003800000 */
.L_x_60:
[----:B------:R-:W-:Y:S02]  /*3a50*/  MOV R0, 0xffffffff ;  /* 0xffffffff00007802 */ /* 0x000fe40000000f00 */
[----:B------:R-:W-:-:S03]  /*3a60*/  MOV R4, 0x3a90 ;  /* 0x00003a9000047802 */ /* 0x000fc60000000f00 */
[----:B------:R1:W-:Y:S04]  /*3a70*/  STS [UR6+0x140], R0 ;  /* 0x00014000ff007988 */ /* 0x0003e80008000806 */
[----:B-1---5:R-:W-:Y:S05]  /*3a80*/  CALL.REL.NOINC `($__internal_1_$__cuda_sm10x_tcgen05_guardrail_trap_phase_invalid_during_alloc) ;  /* 0x0000006400d07944 */ /* 0x022fea0003c00000 */
.L_x_67:
[----:B------:R-:W-:Y:S05]  /*3a90*/  WARPSYNC.ALL ;  /* 0x0000000000007948 */ /* 0x000fea0003800000 */
[----:B------:R-:W3:Y:S01]  /*3aa0*/  S2UR UR4, SR_CgaCtaId ;  /* 0x00000000000479c3 */ /* 0x000ee20000008800 */
[----:B------:R-:W-:Y:S01]  /*3ab0*/  UMOV UR41, 0x400 ;  /* 0x0000040000297882 */ /* 0x000fe20000000000 */
[----:B------:R-:W-:-:S06]  /*3ac0*/  NOP ;  /* 0x0000000000007918 */ /* 0x000fcc0000000000 */
[----:B------:R-:W-:Y:S06]  /*3ad0*/  BAR.ARV 0x6, 0xa0 ;  /* 0x0182800000007b1d */ /* 0x000fec0000002000 */
[----:B------:R-:W4:Y:S01]  /*3ae0*/  LDCU UR6, c[0x0][0x38c] ;  /* 0x00007180ff0677ac */ /* 0x000f220008000800 */
[----:B------:R-:W-:Y:S01]  /*3af0*/  LOP3.LUT R3, R3, 0xffff, RZ, 0xc0, !PT ;  /* 0x0000ffff03037812 */ /* 0x000fe200078ec0ff */
[----:B-1----:R-:W-:Y:S01]  /*3b00*/  IMAD.MOV.U32 R9, RZ, RZ, 0x1 ;  /* 0x00000001ff097424 */ /* 0x002fe200078e00ff */
[----:B------:R-:W-:Y:S01]  /*3b10*/  LOP3.LUT R2, R2, 0xffff, RZ, 0xc0, !PT ;  /* 0x0000ffff02027812 */ /* 0x000fe200078ec0ff */
[----:B------:R-:W-:Y:S01]  /*3b20*/  IMAD.MOV.U32 R8, RZ, RZ, RZ ;  /* 0x000000ffff087224 */ /* 0x000fe200078e00ff */
[----:B------:R-:W-:Y:S01]  /*3b30*/  R2UR UR43, R3 ;  /* 0x00000000032b72ca */ /* 0x000fe200000e0000 */
[----:B------:R-:W-:Y:S01]  /*3b40*/  UMOV UR47, URZ ;  /* 0x000000ff002f7c82 */ /* 0x000fe20008000000 */
[----:B------:R-:W-:-:S02]  /*3b50*/  R2UR UR65, R2 ;  /* 0x00000000024172ca */ /* 0x000fc400000e0000 */
[----:B------:R-:W-:Y:S01]  /*3b60*/  CS2R R2, SRZ ;  /* 0x0000000000027805 */ /* 0x000fe2000001ff00 */
[----:B------:R-:W-:Y:S01]  /*3b70*/  UMOV UR38, URZ ;  /* 0x000000ff00267c82 */ /* 0x000fe20008000000 */
[----:B---3--:R-:W-:Y:S01]  /*3b80*/  ULEA UR41, UR4, UR41, 0x18 ;  /* 0x0000002904297291 */ /* 0x008fe2000f8ec0ff */
[----:B------:R-:W-:Y:S01]  /*3b90*/  UMOV UR37, URZ ;  /* 0x000000ff00257c82 */ /* 0x000fe20008000000 */
[----:B------:R-:W-:Y:S02]  /*3ba0*/  UISETP.NE.AND UP3, UPT, UR68, URZ, UPT ;  /* 0x000000ff4400728c */ /* 0x000fe4000bf65270 */
[----:B------:R-:W-:Y:S02]  /*3bb0*/  UIADD3 UR5, UPT, UPT, UR41, 0x8400, URZ ;  /* 0x0000840029057890 */ /* 0x000fe4000fffe0ff */
[----:B------:R-:W-:-:S03]  /*3bc0*/  UIADD3 UR4, UPT, UPT, UR41, 0x28400, URZ ;  /* 0x0002840029047890 */ /* 0x000fc6000fffe0ff */
[----:B--2---:R-:W1:Y:S01]  /*3bd0*/  LDS R0, [UR41+0x140] ;  /* 0x00014029ff007984 */ /* 0x004e620008000800 */
[----:B----4-:R-:W-:Y:S02]  /*3be0*/  UIADD3 UR6, UPT, UPT, UR6, 0x3f, URZ ;  /* 0x0000003f06067890 */ /* 0x010fe4000fffe0ff */
[----:B------:R-:W-:Y:S02]  /*3bf0*/  USHF.R.U32.HI UR5, URZ, 0x4, UR5 ;  /* 0x00000004ff057899 */ /* 0x000fe40008011605 */
[----:B------:R-:W-:Y:S02]  /*3c00*/  USHF.R.S32.HI UR64, URZ, 0x1f, UR6 ;  /* 0x0000001fff407899 */ /* 0x000fe40008011406 */
[----:B------:R-:W-:Y:S02]  /*3c10*/  USHF.R.U32.HI UR4, URZ, 0x4, UR4 ;  /* 0x00000004ff047899 */ /* 0x000fe40008011604 */
[----:B------:R-:W-:Y:S02]  /*3c20*/  ULEA.HI UR64, UR64, UR6, URZ, 0x6 ;  /* 0x0000000640407291 */ /* 0x000fe4000f8f30ff */
[----:B------:R-:W-:-:S02]  /*3c30*/  ULOP3.LUT UR5, UR5, 0x3fff, URZ, 0xc0, !UPT ;  /* 0x00003fff05057892 */ /* 0x000fc4000f8ec0ff */
[----:B------:R-:W-:Y:S02]  /*3c40*/  USHF.R.S32.HI UR64, URZ, 0x6, UR64 ;  /* 0x00000006ff407899 */ /* 0x000fe40008011440 */
[----:B------:R-:W-:Y:S02]  /*3c50*/  ULOP3.LUT UR45, UR4, 0x3fff, URZ, 0xc0, !UPT ;  /* 0x00003fff042d7892 */ /* 0x000fe4000f8ec0ff */
[----:B------:R-:W-:Y:S01]  /*3c60*/  UISETP.LT.AND UP0, UPT, UR64, 0x1, UPT ;  /* 0x000000014000788c */ /* 0x000fe2000bf01270 */
[----:B------:R-:W-:Y:S01]  /*3c70*/  UMOV UR62, 0x0 ;  /* 0x00000000003e7882 */ /* 0x000fe20000000000 */
        /* <DEDUP_REMOVED lines=9> */
[----:B------:R-:W-:-:S02]  /*3d10*/  ULOP3.LUT UR44, UR5, 0x10000, URZ, 0xfc, !UPT ;  /* 0x00010000052c7892 */ /* 0x000fc4000f8efcff */
[----:B------:R-:W-:Y:S02]  /*3d20*/  ULOP3.LUT UR45, UR45, 0x10000, URZ, 0xfc, !UPT ;  /* 0x000100002d2d7892 */ /* 0x000fe4000f8efcff */
[----:B------:R-:W-:Y:S01]  /*3d30*/  USEL UR66, UR64, 0x1, !UP0 ;  /* 0x0000000140427887 */ /* 0x000fe2000c000000 */
[----:B------:R-:W-:Y:S01]  /*3d40*/  UMOV UR52, 0x0 ;  /* 0x0000000000347882 */ /* 0x000fe20000000000 */
[----:B------:R-:W-:Y:S01]  /*3d50*/  UMOV UR53, 0x10100910 ;  /* 0x1010091000357882 */ /* 0x000fe20000000000 */
[----:B------:R-:W-:Y:S01]  /*3d60*/  UMOV UR50, 0x0 ;  /* 0x0000000000327882 */ /* 0x000fe20000000000 */
[----:B------:R-:W-:Y:S01]  /*3d70*/  UMOV UR51, 0x10100910 ;  /* 0x1010091000337882 */ /* 0x000fe20000000000 */
[----:B------:R-:W-:Y:S01]  /*3d80*/  UMOV UR48, 0x0 ;  /* 0x0000000000307882 */ /* 0x000fe20000000000 */
[----:B-1----:R-:W-:Y:S01]  /*3d90*/  R2UR UR67, R0 ;  /* 0x00000000004372ca */ /* 0x002fe200000e0000 */
[----:B------:R-:W-:-:S14]  /*3da0*/  UMOV UR49, 0x10100910 ;  /* 0x1010091000317882 */ /* 0x000fdc0000000000 */
.L_x_78:
[C---:B------:R-:W-:Y:S02]  /*3db0*/  LEA R0, R8.reuse, UR41, 0x3 ;  /* 0x0000002908007c11 */ /* 0x040fe4000f8e18ff */
[----:B------:R-:W-:Y:S02]  /*3dc0*/  SHF.L.U32 R4, R3, 0x1f, RZ ;  /* 0x0000001f03047819 */ /* 0x000fe400000006ff */
[----:B------:R-:W-:Y:S02]  /*3dd0*/  LEA R5, R8, UR41, 0x4 ;  /* 0x0000002908057c11 */ /* 0x000fe4000f8e20ff */
[----:B------:R-:W1:Y:S02]  /*3de0*/  SYNCS.PHASECHK.TRANS64.TRYWAIT P0, [R0+URZ+0x90], R4 ;  /* 0x00009004000075a7 */ /* 0x000e6400080011ff */
[----:B-1-3--:R-:W-:Y:S05]  /*3df0*/  @!P0 BRA `(.L_x_71) ;  /* 0x0000005800f48947 */ /* 0x00afea0003800000 */
.L_x_171:
[----:B-1----:R-:W1:Y:S01]  /*3e00*/  LDS.128 R4, [R5+0x120] ;  /* 0x0001200005047984 */ /* 0x002e620000000c00 */
[----:B------:R-:W-:Y:S02]  /*3e10*/  VIADD R0, R0, 0xa0 ;  /* 0x000000a000007836 */ /* 0x000fe40000000000 */
[----:B------:R-:W-:Y:S01]  /*3e20*/  VIADD R8, R8, 0x1 ;  /* 0x0000000108087836 */ /* 0x000fe20000000000 */
[----:B------:R-:W-:Y:S01]  /*3e30*/  @!PT LDS RZ, [RZ] ;  /* 0x00000000fffff984 */ /* 0x000fe20000000800 */
[----:B------:R-:W-:Y:S01]  /*3e40*/  @!PT LDS RZ, [RZ] ;  /* 0x00000000fffff984 */ /* 0x000fe20000000800 */
[----:B------:R-:W-:Y:S01]  /*3e50*/  @!PT LDS RZ, [RZ] ;  /* 0x00000000fffff984 */ /* 0x000fe20000000800 */
[----:B------:R-:W-:Y:S01]  /*3e60*/  @!PT LDS RZ, [RZ] ;  /* 0x00000000fffff984 */ /* 0x000fe20000000800 */
[----:B------:R2:W-:Y:S06]  /*3e70*/  MEMBAR.ALL.CTA ;  /* 0x0000000000007992 */ /* 0x0005ec0000008000 */
[----:B--2---:R-:W2:Y:S01]  /*3e80*/  FENCE.VIEW.ASYNC.S ;  /* 0x00000000000073c6 */ /* 0x004ea20000000000 */
[----:B------:R-:W-:-:S04]  /*3e90*/  PRMT R0, RZ, 0x654, R0 ;  /* 0x00000654ff007816 */ /* 0x000fc80000000000 */
[----:B--2---:R2:W-:Y:S01]  /*3ea0*/  SYNCS.ARRIVE.TRANS64.RED.A1T0 RZ, [R0+URZ], RZ ;  /* 0x000000ff00ff79a7 */ /* 0x0045e200081004ff */
[----:B-1----:R-:W-:Y:S01]  /*3eb0*/  LOP3.LUT P1, RZ, R6, 0x1, RZ, 0xc0, !PT ;  /* 0x0000000106ff7812 */ /* 0x002fe2000782c0ff */
[----:B--2---:R-:W-:-:S12]  /*3ec0*/  BRA.U UP3, `(.L_x_72) ;  /* 0x0000000503587547 */ /* 0x004fd8000b800000 */
[----:B------:R-:W1:Y:S01]  /*3ed0*/  LDCU UR4, c[0x0][0x38c] ;  /* 0x00007180ff0477ac */ /* 0x000e620008000800 */
[----:B------:R-:W-:Y:S02]  /*3ee0*/  PLOP3.LUT P2, PT, PT, PT, PT, 0x80, 0x8 ;  /* 0x000000000008781c */ /* 0x000fe40003f4f070 */
[----:B------:R-:W-:Y:S01]  /*3ef0*/  SHF.L.U32 R4, R9, 0x1f, RZ ;  /* 0x0000001f09047819 */ /* 0x000fe200000006ff */
[----:B------:R-:W-:Y:S02]  /*3f00*/  ULEA UR46, UR47, UR41, 0x3 ;  /* 0x000000292f2e7291 */ /* 0x000fe4000f8e18ff */
[----:B------:R-:W-:Y:S02]  /*3f10*/  ULEA UR36, UR47, UR67, 0x6 ;  /* 0x000000432f247291 */ /* 0x000fe4000f8e30ff */
[----:B-1----:R-:W-:-:S06]  /*3f20*/  UISETP.GE.AND UP0, UPT, UR4, 0x1, UPT ;  /* 0x000000010400788c */ /* 0x002fcc000bf06270 */
[----:B------:R-:W-:-:S05]  /*3f30*/  PLOP3.LUT P0, PT, PT, PT, UP0, 0x80, 0x8 ;  /* 0x000000000008781c */ /* 0x000fca0003f0f008 */
[----:B------:R-:W-:-:S08]  /*3f40*/  @UP0 ULEA UR4, UR38, UR41, 0x3 ;  /* 0x0000002926040291 */ /* 0x000fd0000f8e18ff */
[----:B------:R-:W-:-:S04]  /*3f50*/  @P0 SHF.L.U32 R0, R2, 0x1f, RZ ;  /* 0x0000001f02000819 */ /* 0x000fc800000006ff */
[----:B------:R1:W2:Y:S01]  /*3f60*/  @P0 SYNCS.PHASECHK.TRANS64.TRYWAIT P2, [UR4], R0 ;  /* 0x00000000ff0005a7 */ /* 0x0002a20008041104 */
[----:B------:R-:W3:Y:S02]  /*3f70*/  SYNCS.PHASECHK.TRANS64.TRYWAIT P0, [UR46+0xd0], R4 ;  /* 0x0000d004ff0075a7 */ /* 0x000ee4000800112e */
[----:B-123--:R-:W-:Y:S05]  /*3f80*/  @!P0 BRA `(.L_x_73) ;  /* 0x0000005800a48947 */ /* 0x00efea0003800000 */
.L_x_173:
[----:B------:R-:W-:Y:S01]  /*3f90*/  UMOV UR42, UR37 ;  /* 0x00000025002a7c82 */ /* 0x000fe20008000000 */
[----:B------:R-:W-:Y:S05]  /*3fa0*/  BRA.U !UP0, `(.L_x_74) ;  /* 0x0000000508107547 */ /* 0x000fea000b800000 */
[----:B------:R-:W-:Y:S02]  /*3fb0*/  UIADD3 UR42, UPT, UPT, UR66, UR37, URZ ;  /* 0x00000025422a7290 */ /* 0x000fe4000fffe0ff */
[----:B------:R-:W-:Y:S01]  /*3fc0*/  UPLOP3.LUT UP2, UPT, UPT, UPT, UPT, 0x40, 0x4 ;  /* 0x000000000004789c */ /* 0x000fe20003f4e870 */
[----:B------:R-:W-:Y:S01]  /*3fd0*/  UMOV UR39, UR64 ;  /* 0x0000004000277c82 */ /* 0x000fe20008000000 */
[----:B------:R-:W-:-:S09]  /*3fe0*/  UMOV UR5, UR38 ;  /* 0x0000002600057c82 */ /* 0x000fd20008000000 */
.L_x_77:
[----:B------:R-:W-:Y:S01]  /*3ff0*/  ULEA UR7, UR5, UR41, 0x3 ;  /* 0x0000002905077291 */ /* 0x000fe2000f8e18ff */
[----:B--23--:R-:W-:Y:S11]  /*4000*/  @P2 BRA `(.L_x_75) ;  /* 0x00000000000c2947 */ /* 0x00cff60003800000 */
[----:B-1----:R-:W-:Y:S04]  /*4010*/  SHF.L.U32 R4, R2, 0x1f, RZ ;  /* 0x0000001f02047819 */ /* 0x002fe800000006ff */
[----:B------:R-:W1:Y:S02]  /*4020*/  SYNCS.PHASECHK.TRANS64.TRYWAIT P0, [UR7], R4 ;  /* 0x00000004ff0075a7 */ /* 0x000e640008001107 */
[----:B-1----:R-:W-:Y:S05]  /*4030*/  @!P0 BRA `(.L_x_76) ;  /* 0x0000005800908947 */ /* 0x002fea0003800000 */
.L_x_75:
[----:B------:R-:W-:Y:S01]  /*4040*/  UISETP.NE.AND UP0, UPT, UR39, 0x1, UPT ;  /* 0x000000012700788c */ /* 0x000fe2000bf05270 */
[----:B------:R-:W-:Y:S01]  /*4050*/  PLOP3.LUT P2, PT, PT, PT, PT, 0x80, 0x8 ;  /* 0x000000000008781c */ /* 0x000fe20003f4f070 */
[----:B------:R-:W-:Y:S02]  /*4060*/  UIADD3 UR4, UPT, UPT, UR5, 0x1, URZ ;  /* 0x0000000105047890 */ /* 0x000fe4000fffe0ff */
[----:B------:R-:W-:Y:S02]  /*4070*/  UIADD3 UR40, UPT, UPT, UR7, 0x20, URZ ;  /* 0x0000002007287890 */ /* 0x000fe4000fffe0ff */
[----:B------:R-:W-:Y:S01]  /*4080*/  UISETP.NE.AND UP1, UPT, UR4, 0x4, UPT ;  /* 0x000000040400788c */ /* 0x000fe2000bf25270 */
[----:B------:R-:W-:Y:S01]  /*4090*/  PLOP3.LUT P0, PT, PT, PT, UP0, 0x80, 0x8 ;  /* 0x000000000008781c */ /* 0x000fe20003f0f008 */
[----:B------:R-:W-:Y:S02]  /*40a0*/  UIADD3 UR37, UPT, UPT, UR37, 0x1, URZ ;  /* 0x0000000125257890 */ /* 0x000fe4000fffe0ff */
[----:B------:R-:W-:Y:S02]  /*40b0*/  USEL UR6, URZ, 0x1, UP1 ;  /* 0x00000001ff067887 */ /* 0x000fe40008800000 */
[----:B------:R-:W-:Y:S02]  /*40c0*/  USEL UR38, UR4, URZ, UP1 ;  /* 0x000000ff04267287 */ /* 0x000fe40008800000 */
[----:B------:R-:W-:Y:S02]  /*40d0*/  UIADD3 UR39, UPT, UPT, UR39, -0x1, URZ ;  /* 0xffffffff27277890 */ /* 0x000fe4000fffe0ff */
[----:B------:R-:W-:Y:S01]  /*40e0*/  @UP0 ULEA UR4, UR38, UR41, 0x3 ;  /* 0x0000002926040291 */ /* 0x000fe2000f8e18ff */
[----:B------:R-:W-:Y:S01]  /*40f0*/  LOP3.LUT R2, R2, UR6, RZ, 0x3c, !PT ;  /* 0x0000000602027c12 */ /* 0x000fe2000f8e3cff */
[----:B------:R-:W-:Y:S02]  /*4100*/  ULEA UR6, UR5, UR45, 0x9 ;  /* 0x0000002d05067291 */ /* 0x000fe4000f8e48ff */
[----:B------:R-:W-:Y:S01]  /*4110*/  UISETP.NE.AND UP0, UPT, UR37, UR42, UPT ;  /* 0x0000002a2500728c */ /* 0x000fe2000bf05270 */
[----:B-1----:R-:W-:Y:S01]  /*4120*/  @P0 SHF.L.U32 R0, R2, 0x1f, RZ ;  /* 0x0000001f02000819 */ /* 0x002fe200000006ff */
[----:B------:R-:W-:Y:S02]  /*4130*/  UIADD3 UR34, UPT, UPT, UR6, 0x2, URZ ;  /* 0x0000000206227890 */ /* 0x000fe4000fffe0ff */
[----:B------:R-:W-:Y:S01]  /*4140*/  UIADD3 UR30, UPT, UPT, UR6, 0x4, URZ ;  /* 0x00000004061e7890 */ /* 0x000fe2000fffe0ff */
[----:B------:R2:W3:Y:S01]  /*4150*/  @P0 SYNCS.PHASECHK.TRANS64.TRYWAIT P2, [UR4], R0 ;  /* 0x00000000ff0005a7 */ /* 0x0004e20008041104 */
[----:B------:R-:W-:Y:S02]  /*4160*/  ULEA UR4, UR5, UR44, 0xb ;  /* 0x0000002c05047291 */ /* 0x000fe4000f8e58ff */
[----:B------:R-:W-:Y:S02]  /*4170*/  UIADD3 UR26, UPT, UPT, UR6, 0x6, URZ ;  /* 0x00000006061a7890 */ /* 0x000fe4000fffe0ff */
        /* <DEDUP_REMOVED lines=10> */
[----:B------:R-:W-:Y:S01]  /*4220*/  UIADD3 UR8, UPT, UPT, UR4, 0x406, URZ ;  /* 0x0000040604087890 */ /* 0x000fe2000fffe0ff */
[----:B------:R-:W-:Y:S01]  /*4230*/  UMOV UR7, 0x40004040 ;  /* 0x4000404000077882 */ /* 0x000fe20000000000 */
[----:B------:R-:W-:Y:S01]  /*4240*/  UMOV UR5, 0x40004040 ;  /* 0x4000404000057882 */ /* 0x000fe20000000000 */
[----:B------:R-:W-:Y:S01]  /*4250*/  UMOV UR35, 0x40004040 ;  /* 0x4000404000237882 */ /* 0x000fe20000000000 */
[----:B------:R1:W-:Y:S01]  /*4260*/  UTCHMMA.2CTA gdesc[UR4], gdesc[UR6], tmem[UR36], tmem[UR62], idesc[UR63], UP2 ;  /* 0x00ff3e06040075ea */ /* 0x0003e20009200024 */
[----:B------:R-:W-:Y:S01]  /*4270*/  UPLOP3.LUT UP2, UPT, UPT, UPT, UPT, 0x80, 0x8 ;  /* 0x000000000008789c */ /* 0x000fe20003f4f070 */
[----:B------:R-:W-:Y:S01]  /*4280*/  UMOV UR33, 0x40004040 ;  /* 0x4000404000217882 */ /* 0x000fe20000000000 */
[----:B------:R-:W-:Y:S01]  /*4290*/  UMOV UR31, 0x40004040 ;  /* 0x40004040001f7882 */ /* 0x000fe20000000000 */
[----:B------:R2:W-:Y:S01]  /*42a0*/  UTCHMMA.2CTA gdesc[UR32], gdesc[UR34], tmem[UR36], tmem[UR60], idesc[UR61], UPT ;  /* 0x00ff3c22200075ea */ /* 0x0005e2000ba00024 */
        /* <DEDUP_REMOVED lines=14> */
[----:B------:R-:W-:Y:S01]  /*4390*/  UMOV UR9, 0x40004040 ;  /* 0x4000404000097882 */ /* 0x000fe20000000000 */
[----:B------:R2:W-:Y:S01]  /*43a0*/  UTCHMMA.2CTA gdesc[UR12], gdesc[UR14], tmem[UR36], tmem[UR50], idesc[UR51], UPT ;  /* 0x00ff320e0c0075ea */ /* 0x0005e2000ba00024 */
[----:B------:R2:W-:Y:S01]  /*43b0*/  UTCHMMA.2CTA gdesc[UR8], gdesc[UR10], tmem[UR36], tmem[UR48], idesc[UR49], UPT ;  /* 0x00ff300a080075ea */ /* 0x0005e2000ba00024 */
[----:B------:R2:W-:Y:S01]  /*43c0*/  UTCBAR.2CTA.MULTICAST [UR40], URZ, UR43 ;  /* 0x000000ff280073e9 */ /* 0x0005e2000820082b */
[----:B-1----:R-:W-:Y:S01]  /*43d0*/  UMOV UR5, UR38 ;  /* 0x0000002600057c82 */ /* 0x002fe20008000000 */
[----:B------:R-:W-:Y:S05]  /*43e0*/  BRA.U UP0, `(.L_x_77) ;  /* 0xfffffffd00007547 */ /* 0x000fea000b83ffff */
.L_x_74:
[----:B------:R-:W-:Y:S01]  /*43f0*/  UIADD3 UR4, UPT, UPT, UR46, 0xb0, URZ ;  /* 0x000000b02e047890 */ /* 0x000fe2000fffe0ff */
[----:B------:R-:W-:-:S08]  /*4400*/  UMOV UR37, UR42 ;  /* 0x0000002a00257c82 */ /* 0x000fd00008000000 */
[----:B------:R4:W-:Y:S01]  /*4410*/  UTCBAR.2CTA.MULTICAST [UR4], URZ, UR65 ;  /* 0x000000ff040073e9 */ /* 0x0009e20008200841 */
[----:B------:R-:W-:Y:S02]  /*4420*/  NOP ;  /* 0x0000000000007918 */ /* 0x000fe40000000000 */
.L_x_72:
[----:B----4-:R-:W-:Y:S01]  /*4430*/  UIADD3 UR4, UPT, UPT, UR47, 0x1, URZ ;  /* 0x000000012f047890 */ /* 0x010fe2000fffe0ff */
[----:B------:R-:W-:-:S03]  /*4440*/  ISETP.NE.AND P0, PT, R8, 0x2, PT ;  /* 0x000000020800780c */ /* 0x000fc60003f05270 */
[----:B------:R-:W-:Y:S01]  /*4450*/  UISETP.NE.AND UP0, UPT, UR4, 0x4, UPT ;  /* 0x000000040400788c */ /* 0x000fe2000bf05270 */
[----:B-12---:R-:W-:Y:S02]  /*4460*/  SEL R0, RZ, 0x1, P0 ;  /* 0x00000001ff007807 */ /* 0x006fe40000000000 */
[----:B------:R-:W-:Y:S01]  /*4470*/  SEL R8, R8, RZ, P0 ;  /* 0x000000ff08087207 */ /* 0x000fe20000000000 */
[----:B------:R-:W-:Y:S01]  /*4480*/  USEL UR5, URZ, 0x1, UP0 ;  /* 0x00000001ff057887 */ /* 0x000fe20008000000 */
[----:B------:R-:W-:Y:S01]  /*4490*/  LOP3.LUT R3, R3, R0, RZ, 0x3c, !PT ;  /* 0x0000000003037212 */ /* 0x000fe200078e3cff */
[----:B------:R-:W-:-:S04]  /*44a0*/  USEL UR47, UR4, URZ, UP0 ;  /* 0x000000ff042f7287 */ /* 0x000fc80008000000 */
[----:B------:R-:W-:Y:S01]  /*44b0*/  LOP3.LUT R9, R9, UR5, RZ, 0x3c, !PT ;  /* 0x0000000509097c12 */ /* 0x000fe2000f8e3cff */
[----:B------:R-:W-:Y:S07]  /*44c0*/  @P1 BRA `(.L_x_78) ;  /* 0xfffffff800381947 */ /* 0x000fee000383ffff */
[----:B------:R-:W1:Y:S01]  /*44d0*/  S2UR UR8, SR_CgaCtaId ;  /* 0x00000000000879c3 */ /* 0x000e620000008800 */
[----:B------:R-:W-:Y:S01]  /*44e0*/  ELECT P0, URZ, PT ;  /* 0x0000000000ff782f */ /* 0x000fe20003800000 */
[----:B------:R-:W-:Y:S01]  /*44f0*/  HFMA2 R0, -RZ, RZ, 0, 5.9604644775390625e-08 ;  /* 0x00000001ff007431 */ /* 0x000fe200000001ff */
[----:B------:R-:W-:-:S05]  /*4500*/  UMOV UR4, 0x40 ;  /* 0x0000004000047882 */ /* 0x000fca0000000000 */
[----:B------:R-:W-:Y:S01]  /*4510*/  UVIRTCOUNT.DEALLOC.SMPOOL 0x80 ;  /* 0x000000800000784c */ /* 0x000fe20000000000 */
[----:B------:R-:W-:Y:S02]  /*4520*/  UISETP.NE.AND UP1, UPT, UR68, URZ, UPT ;  /* 0x000000ff4400728c */ /* 0x000fe4000bf25270 */
[----:B-1----:R-:W-:-:S09]  /*4530*/  ULEA UR8, UR8, UR4, 0x18 ;  /* 0x0000000408087291 */ /* 0x002fd2000f8ec0ff */
[----:B------:R1:W-:Y:S01]  /*4540*/  @P0 STS.U8 [UR8+0x1c], R0 ;  /* 0x00001c00ff000988 */ /* 0x0003e20008000008 */
[----:B------:R-:W-:Y:S05]  /*4550*/  BRA.U UP1, `(.L_x_79) ;  /* 0x0000000101a07547 */ /* 0x000fea000b800000 */
[----:B------:R-:W-:Y:S01]  /*4560*/  UIADD3 UR7, UPT, UPT, UR41, 0xd0, URZ ;  /* 0x000000d029077890 */ /* 0x000fe2000fffe0ff */
[----:B------:R-:W-:-:S03]  /*4570*/  SHF.L.U32 R2, R9, 0x1f, RZ ;  /* 0x0000001f09027819 */ /* 0x000fc600000006ff */
[----:B------:R-:W-:-:S09]  /*4580*/  ULEA UR4, UR47, UR7, 0x3 ;  /* 0x000000072f047291 */ /* 0x000fd2000f8e18ff */
[----:B------:R-:W2:Y:S02]  /*4590*/  SYNCS.PHASECHK.TRANS64.TRYWAIT P0, [UR4], R2 ;  /* 0x00000002ff0075a7 */ /* 0x000ea40008001104 */
[----:B--2---:R-:W-:Y:S05]  /*45a0*/  @!P0 BRA `(.L_x_80) ;  /* 0x00000054004c8947 */ /* 0x004fea0003800000 */
.L_x_176:
        /* <DEDUP_REMOVED lines=9> */
.L_x_178:
        /* <DEDUP_REMOVED lines=9> */
.L_x_180:
[----:B------:R-:W-:-:S04]  /*46d0*/  UIADD3 UR4, UPT, UPT, UR4, 0x1, URZ ;  /* 0x0000000104047890 */ /* 0x000fc8000fffe0ff */
[----:B------:R-:W-:-:S04]  /*46e0*/  UISETP.NE.AND UP0, UPT, UR4, 0x4, UPT ;  /* 0x000000040400788c */ /* 0x000fc8000bf05270 */
[----:B------:R-:W-:Y:S02]  /*46f0*/  USEL UR5, URZ, 0x1, UP0 ;  /* 0x00000001ff057887 */ /* 0x000fe40008000000 */
[----:B------:R-:W-:-:S04]  /*4700*/  USEL UR4, UR4, URZ, UP0 ;  /* 0x000000ff04047287 */ /* 0x000fc80008000000 */
[----:B------:R-:W-:Y:S01]  /*4710*/  ULEA UR4, UR4, UR7, 0x3 ;  /* 0x0000000704047291 */ /* 0x000fe2000f8e18ff */
[----:B------:R-:W-:-:S04]  /*4720*/  LOP3.LUT R2, R2, UR5, RZ, 0x3c, !PT ;  /* 0x0000000502027c12 */ /* 0x000fc8000f8e3cff */
[----:B------:R-:W-:Y:S01]  /*4730*/  SHF.L.U32 R2, R2, 0x1f, RZ ;  /* 0x0000001f02027819 */ /* 0x000fe200000006ff */
[----:B-1----:R-:W-:-:S04]  /*4740*/  IMAD.U32 R0, RZ, RZ, UR4 ;  /* 0x00000004ff007e24 */ /* 0x002fc8000f8e00ff */
[----:B------:R1:W2:Y:S03]  /*4750*/  SYNCS.PHASECHK.TRANS64.TRYWAIT P0, [R0+URZ], R2 ;  /* 0x00000002000075a7 */ /* 0x0002a600080011ff */
[----:B--2---:R-:W-:Y:S05]  /*4760*/  @!P0 NANOSLEEP.SYNCS 0x989680 ;  /* 0x009896800000895d */ /* 0x004fea0003900000 */
[----:B------:R-:W2:Y:S02]  /*4770*/  @!P0 SYNCS.PHASECHK.TRANS64 P0, [R0+URZ], R2 ;  /* 0x00000002000085a7 */ /* 0x000ea400080010ff */
[----:B--2---:R-:W-:Y:S05]  /*4780*/  @P0 BRA `(.L_x_83) ;  /* 0x0000000000200947 */ /* 0x004fea0003800000 */
.L_x_84:
[----:B--2---:R2:W4:Y:S02]  /*4790*/  SYNCS.PHASECHK.TRANS64.TRYWAIT P0, [R0+URZ], R2 ;  /* 0x00000002000075a7 */ /* 0x00452400080011ff */
[----:B----4-:R-:W-:Y:S05]  /*47a0*/  @!P0 NANOSLEEP.SYNCS 0x989680 ;  /* 0x009896800000895d */ /* 0x010fea0003900000 */
[----:B------:R-:W4:Y:S02]  /*47b0*/  @!P0 SYNCS.PHASECHK.TRANS64 P0, [R0+URZ], R2 ;  /* 0x00000002000085a7 */ /* 0x000f2400080010ff */
[----:B----4-:R-:W-:Y:S05]  /*47c0*/  @!P0 BRA `(.L_x_84) ;  /* 0xfffffffc00f08947 */ /* 0x010fea000383ffff */
[----:B------:R-:W-:Y:S05]  /*47d0*/  BRA `(.L_x_83) ;  /* 0x00000000000c7947 */ /* 0x000fea0003800000 */
.L_x_79:
[----:B------:R-:W-:-:S04]  /*47e0*/  UIADD3 UR4, UPT, UPT, UR41, 0x110, URZ ;  /* 0x0000011029047890 */ /* 0x000fc8000fffe0ff */
[----:B------:R-:W-:-:S09]  /*47f0*/  UPRMT UR4, UR69, 0x654, UR4 ;  /* 0x0000065445047896 */ /* 0x000fd20008000004 */
[----:B------:R-:W-:Y:S03]  /*4800*/  SYNCS.ARRIVE.TRANS64.RED.A1T0 RZ, [UR4], RZ ;  /* 0x000000ffffff79a7 */ /* 0x000fe60008100404 */
.L_x_83:
[----:B-12---:R-:W-:Y:S01]  /*4810*/  SHF.L.U32 R2, RZ, 0x1f, RZ ;  /* 0x0000001fff027819 */ /* 0x006fe200000006ff */
[----:B------:R-:W-:Y:S01]  /*4820*/  UIADD3 UR4, UPT, UPT, UR41, 0x110, URZ ;  /* 0x0000011029047890 */ /* 0x000fe2000fffe0ff */
[----:B------:R-:W-:Y:S02]  /*4830*/  PLOP3.LUT P0, PT, PT, PT, UP1, 0x80, 0x8 ;  /* 0x000000000008781c */ /* 0x000fe40003f0f018 */
[----:B------:R-:W1:Y:S02]  /*4840*/  SYNCS.PHASECHK.TRANS64.TRYWAIT P1, [UR41+0x110], R2 ;  /* 0x00011002ff0075a7 */ /* 0x000e640008021129 */
[----:B-1----:R-:W-:Y:S09]  /*4850*/  @!P1 BRA `(.L_x_85) ;  /* 0x0000005000e89947 */ /* 0x002ff20003800000 */
.L_x_182:
[----:B------:R-:W-:Y:S01]  /*4860*/  @!UP1 UPRMT UR4, UR69, 0x654, UR4 ;  /* 0x0000065445049896 */ /* 0x000fe20008000004 */
[----:B------:R-:W-:Y:S01]  /*4870*/  UMOV UR5, 0xffff ;  /* 0x0000ffff00057882 */ /* 0x000fe20000000000 */
[----:B------:R-:W-:-:S07]  /*4880*/  UMOV UR6, 0x1 ;  /* 0x0000000100067882 */ /* 0x000fce0000000000 */
[----:B------:R-:W-:Y:S01]  /*4890*/  @!P0 SYNCS.ARRIVE.TRANS64.RED.A1T0 RZ, [UR4], RZ ;  /* 0x000000ffffff89a7 */ /* 0x000fe20008100404 */
[----:B------:R-:W-:Y:S01]  /*48a0*/  NOP ;  /* 0x0000000000007918 */ /* 0x000fe20000000000 */
[----:B-1----:R-:W1:Y:S01]  /*48b0*/  LDS R0, [UR8+0x14] ;  /* 0x00001408ff007984 */ /* 0x002e620008000800 */
[----:B------:R-:W-:-:S04]  /*48c0*/  ULOP3.LUT UR4, UR67, 0xffff, URZ, 0xc0, !UPT ;  /* 0x0000ffff43047892 */ /* 0x000fc8000f8ec0ff */
[----:B------:R-:W-:-:S04]  /*48d0*/  USHF.R.U32.HI UR4, URZ, 0x5, UR4 ;  /* 0x00000005ff047899 */ /* 0x000fc80008011604 */
[----:B------:R-:W-:Y:S02]  /*48e0*/  USHF.L.U32 UR5, UR5, UR4, URZ ;  /* 0x0000000405057299 */ /* 0x000fe400080006ff */
[----:B------:R-:W-:-:S04]  /*48f0*/  USHF.L.U32 UR4, UR6, UR4, URZ ;  /* 0x0000000406047299 */ /* 0x000fc800080006ff */
[----:B-1----:R-:W-:-:S04]  /*4900*/  LOP3.LUT R0, R0, UR5, RZ, 0xc0, !PT ;  /* 0x0000000500007c12 */ /* 0x002fc8000f8ec0ff */
[----:B------:R-:W-:-:S13]  /*4910*/  ISETP.NE.AND P0, PT, R0, UR5, PT ;  /* 0x0000000500007c0c */ /* 0x000fda000bf05270 */
[----:B------:R-:W-:Y:S05]  /*4920*/  @P0 BRA `(.L_x_86) ;  /* 0x0000000000580947 */ /* 0x000fea0003800000 */
[----:B------:R-:W1:Y:S02]  /*4930*/  LDS R0, [UR8+0x18] ;  /* 0x00001808ff007984 */ /* 0x000e640008000800 */
[----:B-1----:R-:W-:-:S04]  /*4940*/  LOP3.LUT R0, R0, UR4, RZ, 0xc0, !PT ;  /* 0x0000000400007c12 */ /* 0x002fc8000f8ec0ff */
[----:B------:R-:W-:-:S13]  /*4950*/  ISETP.NE.AND P0, PT, R0, UR4, PT ;  /* 0x0000000400007c0c */ /* 0x000fda000bf05270 */
[----:B------:R-:W-:Y:S05]  /*4960*/  @P0 BRA `(.L_x_87) ;  /* 0x00000000003c0947 */ /* 0x000fea0003800000 */
[----:B------:R-:W1:Y:S01]  /*4970*/  S2R R2, SR_LANEID ;  /* 0x0000000000027919 */ /* 0x000e620000000000 */
[----:B------:R-:W-:-:S06]  /*4980*/  ULOP3.LUT UR5, URZ, UR5, URZ, 0x33, !UPT ;  /* 0x00000005ff057292 */ /* 0x000fcc000f8e33ff */
[----:B------:R-:W-:-:S04]  /*4990*/  IMAD.U32 R0, RZ, RZ, UR5 ;  /* 0x00000005ff007e24 */ /* 0x000fc8000f8e00ff */
[----:B------:R2:W4:Y:S02]  /*49a0*/  REDUX UR7, R0 ;  /* 0x00000000000773c4 */ /* 0x0005240000000000 */
[----:B------:R1:W-:Y:S01]  /*49b0*/  UTCATOMSWS.AND URZ, UR5 ;  /* 0x0000000500ff79e3 */ /* 0x0003e20008000000 */
[----:B--2---:R-:W-:Y:S01]  /*49c0*/  LOP3.LUT R0, RZ, UR4, RZ, 0x33, !PT ;  /* 0x00000004ff007c12 */ /* 0x004fe2000f8e33ff */
[----:B------:R-:W-:Y:S02]  /*49d0*/  VOTEU.ANY UR4, UPT, PT ;  /* 0x0000000000047886 */ /* 0x000fe400038e0100 */
[----:B------:R-:W-:Y:S02]  /*49e0*/  UFLO.U32 UR4, UR4 ;  /* 0x00000004000472bd */ /* 0x000fe400080e0000 */
[----:B------:R-:W2:Y:S04]  /*49f0*/  REDUX UR6, R0 ;  /* 0x00000000000673c4 */ /* 0x000ea80000000000 */
[----:B-1----:R-:W-:-:S02]  /*4a00*/  ISETP.EQ.U32.AND P0, PT, R2, UR4, PT ;  /* 0x0000000402007c0c */ /* 0x002fc4000bf02070 */
[----:B----4-:R-:W-:-:S11]  /*4a10*/  MOV R2, UR7 ;  /* 0x0000000700027c02 */ /* 0x010fd60008000f00 */
[----:B------:R1:W-:Y:S01]  /*4a20*/  @P0 ATOMS.AND RZ, [UR8+0x14], R2 ;  /* 0x00001402ffff098c */ /* 0x0003e2000a800008 */
[----:B--2---:R-:W-:-:S05]  /*4a30*/  IMAD.U32 R0, RZ, RZ, UR6 ;  /* 0x00000006ff007e24 */ /* 0x004fca000f8e00ff */
[----:B------:R1:W-:Y:S01]  /*4a40*/  @P0 ATOMS.AND RZ, [UR8+0x18], R0 ;  /* 0x00001800ffff098c */ /* 0x0003e2000a800008 */
[----:B------:R-:W-:Y:S05]  /*4a50*/  BRA `(.L_x_88) ;  /* 0x0000000000147947 */ /* 0x000fea0003800000 */
.L_x_87:
[----:B------:R-:W-:Y:S02]  /*4a60*/  MOV R2, 0x4a80 ;  /* 0x00004a8000027802 */ /* 0x000fe40000000f00 */
[----:B---3-5:R-:W-:Y:S05]  /*4a70*/  CALL.REL.NOINC `($__internal_0_$__cuda_sm10x_tcgen05_guardrail_trap_col_being_dealloced_not_returned_by_alloc) ;  /* 0x0000005400c87944 */ /* 0x028fea0003c00000 */
[----:B------:R-:W-:Y:S05]  /*4a80*/  BRA `(.L_x_88) ;  /* 0x0000000000087947 */ /* 0x000fea0003800000 */
.L_x_86:
[----:B------:R-:W-:Y:S02]  /*4a90*/  MOV R2, 0x4ab0 ;  /* 0x00004ab000027802 */ /* 0x000fe40000000f00 */
[----:B---3-5:R-:W-:Y:S05]  /*4aa0*/  CALL.REL.NOINC `($__internal_2_$__cuda_sm10x_tcgen05_guardrail_trap_unallocated_columns_being_dealloced) ;  /* 0x0000005400d47944 */ /* 0x028fea0003c00000 */
.L_x_88:
[----:B------:R-:W-:Y:S01]  /*4ab0*/  NOP ;  /* 0x0000000000007918 */ /* 0x000fe20000000000 */
[----:B------:R-:W-:Y:S05]  /*4ac0*/  EXIT ;  /* 0x000000000000794d */ /* 0x000fea0003800000 */
.L_x_59:
[----:B------:R-:W-:-:S09]  /*4ad0*/  UISETP.NE.OR UP0, UPT, UR21, 0x3, !UP3 ;  /* 0x000000031500788c */ /* 0x000fd2000df05670 */
[----:B------:R-:W-:Y:S05]  /*4ae0*/  BRA.U UP0, `(.L_x_89) ;  /* 0x0000001100547547 */ /* 0x000fea000b800000 */
[----:B------:R-:W1:Y:S01]  /*4af0*/  LDCU UR31, c[0x0][0x370] ;  /* 0x00006e00ff1f77ac */ /* 0x000e620008000800 */
[----:B------:R-:W2:Y:S01]  /*4b00*/  LDC.64 R16, c[0x0][0x348] ;  /* 0x0000d200ff107b82 */ /* 0x000ea20000000a00 */
[----:B------:R-:W-:Y:S02]  /*4b10*/  HFMA2 R13, -RZ, RZ, 0, 0 ;  /* 0x00000000ff0d7431 */ /* 0x000fe400000001ff */
[----:B------:R-:W-:Y:S01]  /*4b20*/  IMAD.MOV.U32 R15, RZ, RZ, 0x1 ;  /* 0x00000001ff0f7424 */ /* 0x000fe200078e00ff */
[----:B------:R-:W1:Y:S01]  /*4b30*/  LDCU.128 UR44, c[0x0][0xb10] ;  /* 0x00016200ff2c77ac */ /* 0x000e620008000c00 */
[----:B------:R-:W-:Y:S01]  /*4b40*/  IMAD.MOV.U32 R14, RZ, RZ, RZ ;  /* 0x000000ffff0e7224 */ /* 0x000fe200078e00ff */
[----:B------:R-:W-:Y:S01]  /*4b50*/  MOV R7, 0x2000 ;  /* 0x0000200000077802 */ /* 0x000fe20000000f00 */
[----:B------:R-:W3:Y:S01]  /*4b60*/  LDCU UR30, c[0x0][0x374] ;  /* 0x00006e80ff1e77ac */ /* 0x000ee20008000800 */
[----:B------:R-:W4:Y:S01]  /*4b70*/  LDC.64 R2, c[0x0][0x888] ;  /* 0x00022200ff027b82 */ /* 0x000f220000000a00 */
[----:B------:R-:W3:Y:S01]  /*4b80*/  LDCU UR15, c[0x0][0xb0c] ;  /* 0x00016180ff0f77ac */ /* 0x000ee20008000800 */
[----:B------:R-:W2:Y:S06]  /*4b90*/  LDCU UR40, c[0x0][0xb20] ;  /* 0x00016400ff2877ac */ /* 0x000eac0008000800 */
[----:B------:R-:W4:Y:S01]  /*4ba0*/  LDC.64 R4, c[0x0][0x890] ;  /* 0x00022400ff047b82 */ /* 0x000f220000000a00 */
[----:B------:R-:W2:Y:S01]  /*4bb0*/  LDCU UR4, c[0x0][0xb30] ;  /* 0x00016600ff0477ac */ /* 0x000ea20008000800 */
[----:B------:R-:W-:Y:S01]  /*4bc0*/  UMOV UR21, 0x400 ;  /* 0x0000040000157882 */ /* 0x000fe20000000000 */
[----:B-1----:R-:W-:-:S02]  /*4bd0*/  UIMAD.WIDE.U32 UR6, UR31, UR44, URZ ;  /* 0x0000002c1f0672a5 */ /* 0x002fc4000f8e00ff */
[----:B---3--:R-:W-:Y:S02]  /*4be0*/  UIMAD.WIDE.U32 UR8, UR30, UR47, URZ ;  /* 0x0000002f1e0872a5 */ /* 0x008fe4000f8e00ff */
[----:B------:R-:W-:Y:S02]  /*4bf0*/  ULEA UR21, UR52, UR21, 0x18 ;  /* 0x0000001534157291 */ /* 0x000fe4000f8ec0ff */
[----:B------:R-:W-:Y:S02]  /*4c00*/  UPLOP3.LUT UP3, UPT, UPT, UPT, UPT, 0x40, 0x4 ;  /* 0x000000000004789c */ /* 0x000fe40003f6e870 */
[----:B------:R-:W-:Y:S01]  /*4c10*/  UIADD3 UR37, UPT, UPT, UR21, 0x58, URZ ;  /* 0x0000005815257890 */ /* 0x000fe2000fffe0ff */
[----:B------:R-:W-:Y:S01]  /*4c20*/  UMOV UR6, UR7 ;  /* 0x0000000700067c82 */ /* 0x000fe20008000000 */
[----:B------:R-:W-:Y:S01]  /*4c30*/  UMOV UR38, UR9 ;  /* 0x0000000900267c82 */ /* 0x000fe20008000000 */
[----:B------:R-:W-:Y:S02]  /*4c40*/  UISETP.GE.AND UP0, UPT, UR42, 0x1, UPT ;  /* 0x000000012a00788c */ /* 0x000fe4000bf06270 */
[----:B------:R-:W-:Y:S01]  /*4c50*/  UISETP.NE.AND UP4, UPT, UR42, 0x1, UPT ;  /* 0x000000012a00788c */ /* 0x000fe2000bf85270 */
[----:B------:R-:W1:Y:S01]  /*4c60*/  LDCU.64 UR22, c[0x0][0xb28] ;  /* 0x00016500ff1677ac */ /* 0x000e620008000a00 */
[----:B------:R-:W-:-:S02]  /*4c70*/  UISETP.NE.AND UP6, UPT, UR15, 0x1, UPT ;  /* 0x000000010f00788c */ /* 0x000fc4000bfc5270 */
[----:B------:R-:W-:Y:S02]  /*4c80*/  UISETP.NE.AND UP5, UPT, UR46, 0x1, UPT ;  /* 0x000000012e00788c */ /* 0x000fe4000bfa5270 */
[----:B------:R-:W-:Y:S02]  /*4c90*/  UIADD3 UR33, UPT, UPT, UR21, 0x40, URZ ;  /* 0x0000004015217890 */ /* 0x000fe4000fffe0ff */
[----:B------:R-:W-:Y:S02]  /*4ca0*/  UIADD3 UR25, UPT, UPT, UR21, 0x48, URZ ;  /* 0x0000004815197890 */ /* 0x000fe4000fffe0ff */
[----:B------:R-:W-:Y:S02]  /*4cb0*/  UIADD3 UR17, UPT, UPT, UR21, 0x50, URZ ;  /* 0x0000005015117890 */ /* 0x000fe4000fffe0ff */
[----:B------:R-:W-:Y:S02]  /*4cc0*/  UPRMT UR37, UR52, 0x654, UR37 ;  /* 0x0000065434257896 */ /* 0x000fe40008000025 */
[----:B------:R-:W-:-:S02]  /*4cd0*/  USHF.R.U32.HI UR39, URZ, UR45, UR6 ;  /* 0x0000002dff277299 */ /* 0x000fc40008011606 */
[----:B--2---:R-:W-:Y:S02]  /*4ce0*/  USHF.R.U32.HI UR38, URZ, UR40, UR38 ;  /* 0x00000028ff267299 */ /* 0x004fe40008011626 */
[----:B------:R-:W-:-:S11]  /*4cf0*/  UISETP.NE.AND UP2, UPT, UR4, 0x1, UPT ;  /* 0x000000010400788c */ /* 0x000fd6000bf45270 */
.L_x_100:
[C---:B------:R-:W-:Y:S02]  /*4d00*/  LEA R12, R14.reuse, UR21, 0x3 ;  /* 0x000000150e0c7c11 */ /* 0x040fe4000f8e18ff */
[----:B------:R-:W-:Y:S02]  /*4d10*/  SHF.L.U32 R0, R13, 0x1f, RZ ;  /* 0x0000001f0d007819 */ /* 0x000fe400000006ff */
[----:B------:R-:W-:Y:S02]  /*4d20*/  LEA R8, R14, UR21, 0x4 ;  /* 0x000000150e087c11 */ /* 0x000fe4000f8e20ff */
[----:B--2---:R-:W2:Y:S02]  /*4d30*/  SYNCS.PHASECHK.TRANS64.TRYWAIT P0, [R12+URZ+0x90], R0 ;  /* 0x000090000c0075a7 */ /* 0x004ea400080011ff */
[----:B--2---:R-:W-:Y:S05]  /*4d40*/  @!P0 BRA `(.L_x_90) ;  /* 0x0000004c00c48947 */ /* 0x004fea0003800000 */
.L_x_183:
[----:B------:R-:W3:Y:S01]  /*4d50*/  LDS.128 R8, [R8+0x120] ;  /* 0x0001200008087984 */ /* 0x000ee20000000c00 */
[----:B------:R-:W-:Y:S01]  /*4d60*/  UISETP.GE.AND UP0, UPT, UR42, 0x1, UPT ;  /* 0x000000012a00788c */ /* 0x000fe2000bf06270 */
[----:B------:R-:W-:Y:S01]  /*4d70*/  @!PT LDS RZ, [RZ] ;  /* 0x00000000fffff984 */ /* 0x000fe20000000800 */
[----:B------:R-:W-:Y:S01]  /*4d80*/  @!PT LDS RZ, [RZ] ;  /* 0x00000000fffff984 */ /* 0x000fe20000000800 */
[----:B------:R-:W-:Y:S01]  /*4d90*/  @!PT LDS RZ, [RZ] ;  /* 0x00000000fffff984 */ /* 0x000fe20000000800 */
[----:B------:R-:W-:Y:S01]  /*4da0*/  @!PT LDS RZ, [RZ] ;  /* 0x00000000fffff984 */ /* 0x000fe20000000800 */
[----:B------:R1:W-:Y:S06]  /*4db0*/  MEMBAR.ALL.CTA ;  /* 0x0000000000007992 */ /* 0x0003ec0000008000 */
[----:B-1----:R-:W1:Y:S01]  /*4dc0*/  FENCE.VIEW.ASYNC.S ;  /* 0x00000000000073c6 */ /* 0x002e620000000000 */
[----:B---3--:R-:W-:Y:S11]  /*4dd0*/  LOP3.LUT P0, RZ, R10, 0x1, RZ, 0xc0, !PT ;  /* 0x000000010aff7812 */ /* 0x008ff6000780c0ff */
[----:B------:R-:W-:Y:S02]  /*4de0*/  @!UPT UIADD3 URZ, UPT, UPT, URZ, URZ, URZ ;  /* 0x000000fffffff290 */ /* 0x000fe4000fffe0ff */
[----:B-1----:R-:W-:Y:S01]  /*4df0*/  VOTEU.ANY UP1, P0 ;  /* 0x0000000000ff7886 */ /* 0x002fe20000020100 */
[----:B------:R-:W-:Y:S11]  /*4e00*/  PLOP3.LUT P0, PT, PT, PT, UP1, 0x80, 0x8 ;  /* 0x000000000008781c */ /* 0x000ff60003f0f018 */
[----:B------:R-:W-:Y:S02]  /*4e10*/  @!UPT UIADD3 URZ, UPT, UPT, URZ, URZ, URZ ;  /* 0x000000fffffff290 */ /* 0x000fe4000fffe0ff */
[----:B--2---:R-:W-:Y:S02]  /*4e20*/  @P0 SHF.R.U32.HI R0, RZ, 0x10, R9 ;  /* 0x00000010ff000819 */ /* 0x004fe40000011609 */
[----:B------:R-:W-:Y:S02]  /*4e30*/  @P0 MOV R6, R8 ;  /* 0x0000000800060202 */ /* 0x000fe40000000f00 */
[----:B------:R-:W-:Y:S01]  /*4e40*/  @P0 R2UR UR4, R0 ;  /* 0x00000000000402ca */ /* 0x000fe200000e0000 */
[----:B------:R-:W-:Y:S01]  /*4e50*/  VIADD R0, R12, 0xa0 ;  /* 0x000000a00c007836 */ /* 0x000fe20000000000 */
[----:B------:R-:W-:Y:S02]  /*4e60*/  @P0 LOP3.LUT R8, R9, 0xffff, RZ, 0xc0, !PT ;  /* 0x0000ffff09080812 */ /* 0x000fe400078ec0ff */
[----:B------:R-:W-:Y:S02]  /*4e70*/  @P0 R2UR UR6, R6 ;  /* 0x00000000060602ca */ /* 0x000fe400000e0000 */
[----:B------:R-:W-:Y:S02]  /*4e80*/  PRMT R0, RZ, 0x654, R0 ;  /* 0x00000654ff007816 */ /* 0x000fe40000000000 */
[----:B------:R-:W-:Y:S02]  /*4e90*/  @P0 R2UR UR5, R8 ;  /* 0x00000000080502ca */ /* 0x000fe400000e0000 */
[----:B------:R1:W-:Y:S03]  /*4ea0*/  SYNCS.ARRIVE.TRANS64.RED.A1T0 RZ, [R0+URZ], RZ ;  /* 0x000000ff00ff79a7 */ /* 0x0003e600081004ff */
[----:B------:R-:W-:Y:S04]  /*4eb0*/  @UP1 UMOV UR29, UR4 ;  /* 0x00000004001d1c82 */ /* 0x000fe80008000000 */
[----:B------:R-:W-:Y:S04]  /*4ec0*/  @UP1 UMOV UR14, UR6 ;  /* 0x00000006000e1c82 */ /* 0x000fe80008000000 */
[----:B------:R-:W-:Y:S01]  /*4ed0*/  @UP1 UMOV UR13, UR5 ;  /* 0x00000005000d1c82 */ /* 0x000fe20008000000 */
[----:B------:R-:W-:Y:S05]  /*4ee0*/  BRA.U !UP0, `(.L_x_91) ;  /* 0x0000000108a47547 */ /* 0x000fea000b800000 */
[----:B------:R-:W-:Y:S02]  /*4ef0*/  UIMAD.WIDE.U32 UR18, UR13, UR47, URZ ;  /* 0x0000002f0d1272a5 */ /* 0x000fe4000f8e00ff */
[----:B------:R-:W-:Y:S02]  /*4f00*/  UIMAD.WIDE.U32 UR26, UR14, UR44, URZ ;  /* 0x0000002c0e1a72a5 */ /* 0x000fe4000f8e00ff */
[----:B------:R-:W-:Y:S02]  /*4f10*/  USEL UR4, UR30, UR38, !UP5 ;  /* 0x000000261e047287 */ /* 0x000fe4000e800000 */
[----:B------:R-:W-:Y:S02]  /*4f20*/  USEL UR7, UR31, UR39, !UP6 ;  /* 0x000000271f077287 */ /* 0x000fe4000f000000 */
[----:B------:R-:W-:Y:S02]  /*4f30*/  UIMAD.WIDE.U32 UR8, UR4, UR22, URZ ;  /* 0x00000016040872a5 */ /* 0x000fe4000f8e00ff */
[----:B------:R-:W-:Y:S01]  /*4f40*/  UIMAD.WIDE.U32 UR10, UR7, UR22, URZ ;  /* 0x00000016070a72a5 */ /* 0x000fe2000f8e00ff */
[----:B------:R-:W-:Y:S02]  /*4f50*/  UMOV UR5, UR19 ;  /* 0x0000001300057c82 */ /* 0x000fe40008000000 */
[----:B------:R-:W-:Y:S03]  /*4f60*/  USHF.R.U32.HI UR6, URZ, UR40, UR5 ;  /* 0x00000028ff067299 */ /* 0x000fe60008011605 */
[----:B------:R-:W-:Y:S01]  /*4f70*/  UMOV UR5, UR27 ;  /* 0x0000001b00057c82 */ /* 0x000fe20008000000 */
[----:B------:R-:W-:Y:S02]  /*4f80*/  USEL UR6, UR13, UR6, !UP5 ;  /* 0x000000060d067287 */ /* 0x000fe4000e800000 */
[----:B------:R-:W-:Y:S03]  /*4f90*/  USHF.R.U32.HI UR12, URZ, UR45, UR5 ;  /* 0x0000002dff0c7299 */ /* 0x000fe60008011605 */
[----:B------:R-:W-:Y:S02]  /*4fa0*/  UMOV UR5, UR9 ;  /* 0x0000000900057c82 */ /* 0x000fe40008000000 */
[----:B------:R-:W-:Y:S03]  /*4fb0*/  @UP4 USHF.R.U32.HI UR4, URZ, UR23, UR5 ;  /* 0x00000017ff044299 */ /* 0x000fe60008011605 */
[----:B------:R-:W-:Y:S01]  /*4fc0*/  UMOV UR5, UR11 ;  /* 0x0000000b00057c82 */ /* 0x000fe20008000000 */
[----:B------:R-:W-:Y:S02]  /*4fd0*/  UIMAD UR4, UR42, UR4, URZ ;  /* 0x000000042a0472a4 */ /* 0x000fe4000f8e02ff */
[----:B------:R-:W-:Y:S02]  /*4fe0*/  @UP4 USHF.R.U32.HI UR7, URZ, UR23, UR5 ;  /* 0x00000017ff074299 */ /* 0x000fe40008011605 */
[----:B------:R-:W-:Y:S02]  /*4ff0*/  UIMAD.WIDE.U32 UR10, UR6, UR22, URZ ;  /* 0x00000016060a72a5 */ /* 0x000fe4000f8e00ff */
[----:B------:R-:W-:Y:S02]  /*5000*/  USEL UR5, UR14, UR12, !UP6 ;  /* 0x0000000c0e057287 */ /* 0x000fe4000f000000 */
[----:B------:R-:W-:Y:S02]  /*5010*/  UIMAD UR8, UR42, UR7, URZ ;  /* 0x000000072a0872a4 */ /* 0x000fe4000f8e02ff */
[----:B------:R-:W-:Y:S03]  /*5020*/  UISETP.GE.AND UP0, UPT, UR6, UR4, UPT ;  /* 0x000000040600728c */ /* 0x000fe6000bf06270 */
[----:B------:R-:W-:Y:S01]  /*5030*/  UMOV UR4, UR11 ;  /* 0x0000000b00047c82 */ /* 0x000fe20008000000 */
[----:B------:R-:W-:Y:S02]  /*5040*/  UISETP.GE.OR UP0, UPT, UR5, UR8, UP0 ;  /* 0x000000080500728c */ /* 0x000fe40008706670 */
[----:B------:R-:W-:Y:S02]  /*5050*/  USHF.R.U32.HI UR4, URZ, UR23, UR4 ;  /* 0x00000017ff047299 */ /* 0x000fe40008011604 */
[----:B------:R-:W-:Y:S02]  /*5060*/  UIMAD.WIDE.U32 UR8, UR5, UR22, URZ ;  /* 0x00000016050872a5 */ /* 0x000fe4000f8e00ff */
[----:B------:R-:W-:Y:S04]  /*5070*/  USEL UR10, UR6, UR4, !UP4 ;  /* 0x00000004060a7287 */ /* 0x000fe8000e000000 */
[----:B------:R-:W-:Y:S01]  /*5080*/  UIADD3 UR11, UPT, UPT, -UR10, URZ, URZ ;  /* 0x000000ff0a0b7290 */ /* 0x000fe2000fffe1ff */
[----:B------:R-:W-:Y:S02]  /*5090*/  @!UP0 UMOV UR4, UR9 ;  /* 0x0000000900048c82 */ /* 0x000fe40008000000 */
[----:B------:R-:W-:Y:S02]  /*50a0*/  @!UP0 USHF.R.U32.HI UR4, URZ, UR23, UR4 ;  /* 0x00000017ff048299 */ /* 0x000fe40008011604 */
[----:B------:R-:W-:Y:S02]  /*50b0*/  UIMAD UR8, UR42, UR11, UR6 ;  /* 0x0000000b2a0872a4 */ /* 0x000fe4000f8e0206 */
[----:B------:R-:W-:Y:S04]  /*50c0*/  @!UP0 USEL UR4, UR5, UR4, !UP4 ;  /* 0x0000000405048287 */ /* 0x000fe8000e000000 */
[----:B------:R-:W-:Y:S02]  /*50d0*/  @!UP0 UIMAD UR8, UR7, UR8, UR4 ;  /* 0x00000008070882a4 */ /* 0x000fe4000f8e0204 */
[----:B------:R-:W-:Y:S02]  /*50e0*/  @!UP0 UIADD3 UR9, UPT, UPT, UR10, -UR4, URZ ;  /* 0x800000040a098290 */ /* 0x000fe4000fffe0ff */
[----:B------:R-:W-:Y:S02]  /*50f0*/  UIADD3 UR4, UPT, UPT, -UR5, URZ, URZ ;  /* 0x000000ff05047290 */ /* 0x000fe4000fffe1ff */
[----:B------:R-:W-:Y:S02]  /*5100*/  UIADD3 UR7, UPT, UPT, -UR6, URZ, URZ ;  /* 0x000000ff06077290 */ /* 0x000fe4000fffe1ff */
[----:B------:R-:W-:Y:S02]  /*5110*/  @!UP0 UIMAD UR6, UR9, UR42, UR5 ;  /* 0x0000002a090682a4 */ /* 0x000fe4000f8e0205 */
[----:B------:R-:W-:Y:S02]  /*5120*/  UIMAD UR14, UR15, UR4, UR14 ;  /* 0x000000040f0e72a4 */ /* 0x000fe4000f8e020e */
[----:B------:R-:W-:Y:S01]  /*5130*/  UIMAD UR13, UR46, UR7, UR13 ;  /* 0x000000072e0d72a4 */ /* 0x000fe2000f8e020d */
[----:B------:R-:W-:Y:S02]  /*5140*/  @!UP0 UMOV UR5, UR8 ;  /* 0x0000000800058c82 */ /* 0x000fe40008000000 */
[----:B------:R-:W-:Y:S02]  /*5150*/  UIMAD UR14, UR5, UR15, UR14 ;  /* 0x0000000f050e72a4 */ /* 0x000fe4000f8e020e */
[----:B------:R-:W-:Y:S11]  /*5160*/  UIMAD UR13, UR6, UR46, UR13 ;  /* 0x0000002e060d72a4 */ /* 0x000ff6000f8e020d */
[----:B------:R-:W-:Y:S01]  /*5170*/  @!UPT UIADD3 URZ, UPT, UPT, URZ, URZ, URZ ;  /* 0x000000fffffff290 */ /* 0x000fe2000fffe0ff */
.L_x_91:
[----:B------:R-:W2:Y:S01]  /*5180*/  @!UP2 LDCU.128 UR8, c[0x0][0xb10] ;  /* 0x00016200ff08a7ac */ /* 0x000ea20008000c00 */
[C---:B----4-:R-:W-:Y:S02]  /*5190*/  ISETP.NE.U32.AND P1, PT, R4.reuse, RZ, PT ;  /* 0x000000ff0400720c */ /* 0x050fe40003f25070 */
[----:B------:R-:W-:Y:S02]  /*51a0*/  ISETP.NE.U32.AND P0, PT, R4, RZ, PT ;  /* 0x000000ff0400720c */ /* 0x000fe40003f05070 */
[C---:B------:R-:W-:Y:S02]  /*51b0*/  ISETP.NE.AND.EX P1, PT, R5.reuse, RZ, PT, P1 ;  /* 0x000000ff0500720c */ /* 0x040fe40003f25310 */
[----:B------:R-:W-:Y:S01]  /*51c0*/  ISETP.NE.AND.EX P0, PT, R5, RZ, PT, P0 ;  /* 0x000000ff0500720c */ /* 0x000fe20003f05300 */
[----:B------:R-:W3:Y:S01]  /*51d0*/  @!UP2 LDCU UR5, c[0x0][0xb0c] ;  /* 0x00016180ff05a7ac */ /* 0x000ee20008000800 */
[----:B------:R-:W-:Y:S01]  /*51e0*/  SHF.L.U32 R9, R15, 0x1f, RZ ;  /* 0x0000001f0f097819 */ /* 0x000fe200000006ff */
[----:B------:R-:W-:Y:S02]  /*51f0*/  USHF.L.U32 UR35, UR16, 0x7, URZ ;  /* 0x0000000710237899 */ /* 0x000fe400080006ff */
[----:B------:R-:W-:Y:S02]  /*5200*/  USHF.L.U32 UR34, UR20, 0x6, URZ ;  /* 0x0000000614227899 */ /* 0x000fe400080006ff */
[----:B--2---:R-:W-:Y:S07]  /*5210*/  UIMAD.WIDE.U32 UR6, UR14, UR8, URZ ;  /* 0x000000080e0672a5 */ /* 0x004fee000f8e00ff */
[----:B------:R-:W-:Y:S01]  /*5220*/  @!UP2 UMOV UR4, UR7 ;  /* 0x000000070004ac82 */ /* 0x000fe20008000000 */
[----:B---3--:R-:W-:Y:S02]  /*5230*/  @!UP2 UISETP.NE.AND UP0, UPT, UR5, 0x1, UPT ;  /* 0x000000010500a88c */ /* 0x008fe4000bf05270 */
[----:B------:R-:W-:Y:S02]  /*5240*/  @!UP2 USHF.R.U32.HI UR4, URZ, UR9, UR4 ;  /* 0x00000009ff04a299 */ /* 0x000fe40008011604 */
[----:B------:R-:W-:Y:S02]  /*5250*/  UIMAD.WIDE.U32 UR6, UR13, UR11, URZ ;  /* 0x0000000b0d0672a5 */ /* 0x000fe4000f8e00ff */
[----:B------:R-:W-:Y:S02]  /*5260*/  @!UP2 USEL UR8, UR14, UR4, !UP0 ;  /* 0x000000040e08a287 */ /* 0x000fe4000c000000 */
[----:B------:R-:W-:Y:S03]  /*5270*/  @!UP2 UISETP.NE.AND UP0, UPT, UR10, 0x1, UPT ;  /* 0x000000010a00a88c */ /* 0x000fe6000bf05270 */
[----:B------:R-:W-:Y:S02]  /*5280*/  @!UP2 UMOV UR6, UR7 ;  /* 0x000000070006ac82 */ /* 0x000fe40008000000 */
[----:B------:R-:W2:Y:S02]  /*5290*/  @!UP2 LDCU UR4, c[0x0][0xb20] ;  /* 0x00016400ff04a7ac */ /* 0x000ea40008000800 */
[----:B--2---:R-:W-:Y:S04]  /*52a0*/  @!UP2 USHF.R.U32.HI UR6, URZ, UR4, UR6 ;  /* 0x00000004ff06a299 */ /* 0x004fe80008011606 */
[----:B------:R-:W-:Y:S04]  /*52b0*/  @!UP2 USEL UR6, UR13, UR6, !UP0 ;  /* 0x000000060d06a287 */ /* 0x000fe8000c000000 */
[----:B------:R-:W-:Y:S02]  /*52c0*/  @!UP2 UIADD3 UR4, UPT, UPT, -UR8, UR6, URZ ;  /* 0x000000060804a290 */ /* 0x000fe4000fffe1ff */
[----:B------:R-:W-:Y:S02]  /*52d0*/  @!UP2 UIADD3 UR6, UPT, UPT, UR8, -UR6, URZ ;  /* 0x800000060806a290 */ /* 0x000fe4000fffe0ff */
[----:B------:R-:W-:Y:S02]  /*52e0*/  @!UP2 UIMAD UR14, UR4, UR5, UR14 ;  /* 0x00000005040ea2a4 */ /* 0x000fe4000f8e020e */
[----:B------:R-:W-:Y:S01]  /*52f0*/  @!UP2 UIMAD UR13, UR6, UR10, UR13 ;  /* 0x0000000a060da2a4 */ /* 0x000fe2000f8e020d */
[----:B------:R-:W-:Y:S11]  /*5300*/  BRA.U UP3, `(.L_x_92) ;  /* 0x0000000103107547 */ /* 0x000ff6000b800000 */
[----:B------:R-:W-:Y:S04]  /*5310*/  MOV R6, UR41 ;  /* 0x0000002900067c02 */ /* 0x000fe80008000f00 */
[----:B------:R-:W-:Y:S04]  /*5320*/  SHF.L.U32 R6, R6, 0x1f, RZ ;  /* 0x0000001f06067819 */ /* 0x000fe800000006ff */
[----:B------:R-:W2:Y:S02]  /*5330*/  SYNCS.PHASECHK.TRANS64.TRYWAIT P2, [UR21+0x88], R6 ;  /* 0x00008806ff0075a7 */ /* 0x000ea40008041115 */
[----:B--2---:R-:W-:Y:S05]  /*5340*/  @!P2 BRA `(.L_x_93) ;  /* 0x000000480058a947 */ /* 0x004fea0003800000 */
.L_x_92:
[----:B------:R-:W-:Y:S05]  /*5350*/  @!P1 BRA `(.L_x_94) ;  /* 0x0000000000309947 */ /* 0x000fea0003800000 */
[----:B------:R-:W-:Y:S01]  /*5360*/  ISETP.NE.U32.AND P1, PT, R2, RZ, PT ;  /* 0x000000ff0200720c */ /* 0x000fe20003f25070 */
[----:B------:R-:W2:Y:S01]  /*5370*/  LDCU.64 UR4, c[0x0][0x358] ;  /* 0x00006b00ff0477ac */ /* 0x000ea20008000a00 */
[----:B------:R-:W-:Y:S02]  /*5380*/  IMAD.MOV.U32 R56, RZ, RZ, 0x1 ;  /* 0x00000001ff387424 */ /* 0x000fe400078e00ff */
[----:B------:R-:W-:Y:S11]  /*5390*/  ISETP.NE.AND.EX P1, PT, R3, RZ, PT, P1 ;  /* 0x000000ff0300720c */ /* 0x000ff60003f25310 */
[----:B------:R-:W-:Y:S02]  /*53a0*/  @!UPT UIADD3 URZ, UPT, UPT, URZ, URZ, URZ ;  /* 0x000000fffffff290 */ /* 0x000fe4000fffe0ff */
[----:B------:R-:W3:Y:S01]  /*53b0*/  @P1 LDC.64 R10, c[0x0][0x888] ;  /* 0x00022200ff0a1b82 */ /* 0x000ee20000000a00 */
[----:B-1----:R-:W-:Y:S04]  /*53c0*/  @P1 IMAD R0, R4, UR36, RZ ;  /* 0x0000002404001c24 */ /* 0x002fe8000f8e02ff */
[----:B---3--:R-:W-:Y:S04]  /*53d0*/  @P1 IMAD.WIDE R10, R0, 0x4, R10 ;  /* 0x00000004000a1825 */ /* 0x008fe800078e020a */
[----:B------:R-:W-:Y:S01]  /*53e0*/  HFMA2 R0, -RZ, RZ, 0, 5.9604644775390625e-08 ;  /* 0x00000001ff007431 */ /* 0x000fe200000001ff */
[----:B--2--5:R2:W5:Y:S04]  /*53f0*/  @P1 LDG.E R26, desc[UR4][R10.64] ;  /* 0x000000040a1a1981 */ /* 0x024568000c1e1900 */
[----:B------:R-:W-:Y:S01]  /*5400*/  @!P1 PRMT R56, R0, 0x7610, R56 ;  /* 0x0000761000389816 */ /* 0x000fe20000000038 */
[----:B--2---:R-:W3:Y:S06]  /*5410*/  @!P1 LDC R26, c[0x0][0x880] ;  /* 0x00022000ff1a9b82 */ /* 0x004eec0000000800 */
.L_x_94:
[----:B---3-5:R-:W-:Y:S01]  /*5420*/  @!P0 FSETP.EQ.AND P1, PT, R26, RZ, PT ;  /* 0x000000ff1a00820b */ /* 0x028fe20003f22000 */
[----:B------:R-:W-:Y:S01]  /*5430*/  @!UPT UIADD3 URZ, UPT, UPT, URZ, URZ, URZ ;  /* 0x000000fffffff290 */ /* 0x000fe2000fffe0ff */
[----:B------:R-:W-:Y:S11]  /*5440*/  @!P0 BRA `(.L_x_95) ;  /* 0x0000000000188947 */ /* 0x000ff60003800000 */
[----:B------:R-:W-:Y:S02]  /*5450*/  LOP3.LUT P0, RZ, R56, 0xff, RZ, 0xc0, !PT ;  /* 0x000000ff38ff7812 */ /* 0x000fe4000780c0ff */
[----:B------:R-:W-:Y:S04]  /*5460*/  ISETP.NE.U32.AND P1, PT, R2, RZ, PT ;  /* 0x000000ff0200720c */ /* 0x000fe80003f25070 */
[----:B------:R-:W-:Y:S04]  /*5470*/  ISETP.NE.AND.EX P1, PT, R3, RZ, PT, P1 ;  /* 0x000000ff0300720c */ /* 0x000fe80003f25310 */
[----:B------:R-:W-:Y:S03]  /*5480*/  PLOP3.LUT P1, PT, P1, PT, PT, 0x8, 0x80 ;  /* 0x000000000080781c */ /* 0x000fe60000f2e170 */
[----:B------:R-:W-:Y:S11]  /*5490*/  @P0 FSETP.EQ.AND P1, PT, R26, RZ, PT ;  /* 0x000000ff1a00020b */ /* 0x000ff60003f22000 */
[----:B------:R-:W-:Y:S02]  /*54a0*/  @!UPT UIADD3 URZ, UPT, UPT, URZ, URZ, URZ ;  /* 0x000000fffffff290 */ /* 0x000fe4000fffe0ff */
.L_x_95:
[----:B------:R-:W2:Y:S01]  /*54b0*/  SYNCS.PHASECHK.TRANS64.TRYWAIT P2, [UR21+0x60], R9 ;  /* 0x00006009ff0075a7 */ /* 0x000ea20008041115 */
[----:B------:R-:W-:Y:S04]  /*54c0*/  ELECT P0, URZ, PT ;  /* 0x0000000000ff782f */ /* 0x000fe80003800000 */
[----:B------:R-:W-:Y:S11]  /*54d0*/  PLOP3.LUT P1, PT, P1, P0, PT, 0xf2, 0x2f ;  /* 0x00000000002f781c */ /* 0x000ff60000f21e72 */
[----:B------:R-:W-:Y:S02]  /*54e0*/  @!UPT UIADD3 URZ, UPT, UPT, URZ, URZ, URZ ;  /* 0x000000fffffff290 */ /* 0x000fe4000fffe0ff */
[----:B------:R-:W-:Y:S05]  /*54f0*/  @!P1 IADD3 R8, P0, PT, R16, 0x580, RZ ;  /* 0x0000058010089810 */ /* 0x000fea0007f1e0ff */
[----:B-1----:R-:W-:Y:S01]  /*5500*/  @!P1 IMAD.X R6, RZ, RZ, R17, P0 ;  /* 0x000000ffff069224 */ /* 0x002fe200000e0611 */
[----:B--2---:R-:W-:Y:S07]  /*5510*/  @!P2 BRA `(.L_x_96) ;  /* 0x0000004400fca947 */ /* 0x004fee0003800000 */
.L_x_186:
[----:B------:R-:W-:Y:S01]  /*5520*/  @!P1 R2UR UR5, R8 ;  /* 0x00000000080592ca */ /* 0x000fe200000e0000 */
[----:B------:R-:W-:Y:S01]  /*5530*/  VOTEU.ALL UP0, P1 ;  /* 0x0000000000ff7886 */ /* 0x000fe20000800000 */
[----:B------:R-:W-:Y:S01]  /*5540*/  @!P1 R2UR UR4, R6 ;  /* 0x00000000060492ca */ /* 0x000fe200000e0000 */
[----:B-1----:R-:W-:Y:S01]  /*5550*/  @!P1 IMAD.MOV.U32 R0, RZ, RZ, 0x2000 ;  /* 0x00002000ff009424 */ /* 0x002fe200078e00ff */
[----:B------:R-:W-:Y:S01]  /*5560*/  UMOV UR8, 0x0 ;  /* 0x0000000000087882 */ /* 0x000fe20000000000 */
[----:B------:R-:W-:Y:S01]  /*5570*/  UMOV UR9, 0x10000000 ;  /* 0x1000000000097882 */ /* 0x000fe20000000000 */
[----:B------:R-:W-:Y:S01]  /*5580*/  @!UP0 UIADD3 UR32, UPT, UPT, UR21, 0x200, URZ ;  /* 0x0000020015208890 */ /* 0x000fe2000fffe0ff */
[----:B------:R-:W-:Y:S01]  /*5590*/  @!P1 IADD3 R8, P0, PT, R16, 0x580, RZ ;  /* 0x0000058010089810 */ /* 0x000fe20007f1e0ff */
[----:B------:R-:W-:Y:S01]  /*55a0*/  VOTEU.ALL UP0, P1 ;  /* 0x0000000000ff7886 */ /* 0x000fe20000800000 */
[----:B------:R-:W-:Y:S03]  /*55b0*/  UPRMT UR6, UR52, 0x654, UR33 ;  /* 0x0000065434067896 */ /* 0x000fe60008000021 */
[----:B------:R-:W-:Y:S02]  /*55c0*/  @!P1 IMAD.X R6, RZ, RZ, R17, P0 ;  /* 0x000000ffff069224 */ /* 0x000fe400000e0611 */
[----:B------:R-:W-:Y:S02]  /*55d0*/  IMAD.U32 R10, RZ, RZ, UR5 ;  /* 0x00000005ff0a7e24 */ /* 0x000fe4000f8e00ff */
[----:B------:R-:W-:Y:S03]  /*55e0*/  IMAD.U32 R11, RZ, RZ, UR4 ;  /* 0x00000004ff0b7e24 */ /* 0x000fe6000f8e00ff */
[----:B------:R-:W-:Y:S02]  /*55f0*/  @!P1 R2UR UR4, R10 ;  /* 0x000000000a0492ca */ /* 0x000fe400000e0000 */
[----:B------:R-:W-:Y:S11]  /*5600*/  @!P1 R2UR UR5, R11 ;  /* 0x000000000b0592ca */ /* 0x000ff600000e0000 */
[----:B------:R-:W-:Y:S02]  /*5610*/  @!UPT UIADD3 URZ, UPT, UPT, URZ, URZ, URZ ;  /* 0x000000fffffff290 */ /* 0x000fe4000fffe0ff */
[----:B------:R1:W-:Y:S01]  /*5620*/  @!UP0 UTMALDG.3D [UR32], [UR4], desc[UR8] ;  /* 0x00000820040085b4 */ /* 0x0003e20008011000 */
[----:B------:R1:W-:Y:S01]  /*5630*/  @!P1 SYNCS.ARRIVE.TRANS64.RED.A0TR RZ, [UR21+0x40], R0 ;  /* 0x00004000ffff99a7 */ /* 0x0003e20008300415 */
[----:B------:R-:W-:Y:S01]  /*5640*/  SYNCS.ARRIVE.TRANS64.RED.A1T0 RZ, [UR6], RZ ;  /* 0x000000ffffff79a7 */ /* 0x000fe20008100406 */
[----:B------:R-:W2:Y:S02]  /*5650*/  SYNCS.PHASECHK.TRANS64.TRYWAIT P2, [UR21+0x68], R9 ;  /* 0x00006809ff0075a7 */ /* 0x000ea40008041115 */
[----:B-12---:R-:W-:Y:S05]  /*5660*/  @!P2 BRA `(.L_x_97) ;  /* 0x0000004400c0a947 */ /* 0x006fea0003800000 */
.L_x_188:
        /* <DEDUP_REMOVED lines=8> */
[----:B------:R-:W-:Y:S01]  /*56f0*/  @!UP0 UIADD3 UR24, UPT, UPT, UR21, 0x2200, URZ ;  /* 0x0000220015188890 */ /* 0x000fe2000fffe0ff */
[----:B------:R-:W-:Y:S01]  /*5700*/  VOTEU.ALL UP0, P1 ;  /* 0x0000000000ff7886 */ /* 0x000fe20000800000 */
[----:B------:R-:W-:Y:S01]  /*5710*/  UMOV UR27, UR35 ;  /* 0x00000023001b7c82 */ /* 0x000fe20008000000 */
[----:B------:R-:W-:Y:S02]  /*5720*/  UMOV UR28, UR36 ;  /* 0x00000024001c7c82 */ /* 0x000fe40008000000 */
[----:B------:R-:W-:Y:S01]  /*5730*/  IMAD.U32 R10, RZ, RZ, UR5 ;  /* 0x00000005ff0a7e24 */ /* 0x000fe2000f8e00ff */
[----:B------:R-:W-:Y:S01]  /*5740*/  UPRMT UR6, UR52, 0x654, UR25 ;  /* 0x0000065434067896 */ /* 0x000fe20008000019 */
[----:B------:R-:W-:Y:S02]  /*5750*/  IMAD.U32 R11, RZ, RZ, UR4 ;  /* 0x00000004ff0b7e24 */ /* 0x000fe4000f8e00ff */
[----:B------:R-:W-:Y:S01]  /*5760*/  @!P1 IMAD.X R6, RZ, RZ, R17, P0 ;  /* 0x000000ffff069224 */ /* 0x000fe200000e0611 */
        /* <DEDUP_REMOVED lines=8> */
.L_x_190:
[----:B------:R-:W-:Y:S01]  /*57f0*/  @!P1 R2UR UR5, R8 ;  /* 0x00000000080592ca */ /* 0x000fe200000e0000 */
[----:B------:R-:W-:Y:S01]  /*5800*/  VOTEU.ALL UP0, P1 ;  /* 0x0000000000ff7886 */ /* 0x000fe20000800000 */
[----:B------:R-:W-:Y:S01]  /*5810*/  @!P1 R2UR UR4, R6 ;  /* 0x00000000060492ca */ /* 0x000fe200000e0000 */
[----:B-1----:R-:W-:Y:S01]  /*5820*/  @!P1 IMAD.MOV.U32 R0, RZ, RZ, 0x2000 ;  /* 0x00002000ff009424 */ /* 0x002fe200078e00ff */
[----:B------:R-:W-:Y:S01]  /*5830*/  UMOV UR8, 0x0 ;  /* 0x0000000000087882 */ /* 0x000fe20000000000 */
[----:B------:R-:W-:Y:S01]  /*5840*/  UMOV UR9, 0x10000000 ;  /* 0x1000000000097882 */ /* 0x000fe20000000000 */
[----:B------:R-:W-:Y:S01]  /*5850*/  @!UP0 UIADD3 UR18, UPT, UPT, UR34, 0x20, URZ ;  /* 0x0000002022128890 */ /* 0x000fe2000fffe0ff */
[----:B------:R-:W-:Y:S01]  /*5860*/  VIADD R14, R14, 0x1 ;  /* 0x000000010e0e7836 */ /* 0x000fe20000000000 */
[----:B------:R-:W-:Y:S01]  /*5870*/  @!UP0 UIADD3 UR16, UPT, UPT, UR21, 0x4200, URZ ;  /* 0x0000420015108890 */ /* 0x000fe2000fffe0ff */
[----:B------:R-:W-:Y:S01]  /*5880*/  VOTEU.ALL UP0, P1 ;  /* 0x0000000000ff7886 */ /* 0x000fe20000800000 */
[----:B------:R-:W-:Y:S01]  /*5890*/  UMOV UR19, UR35 ;  /* 0x0000002300137c82 */ /* 0x000fe20008000000 */
[----:B------:R-:W-:Y:S02]  /*58a0*/  UMOV UR20, UR36 ;  /* 0x0000002400147c82 */ /* 0x000fe40008000000 */
[----:B------:R-:W-:Y:S01]  /*58b0*/  IMAD.U32 R10, RZ, RZ, UR5 ;  /* 0x00000005ff0a7e24 */ /* 0x000fe2000f8e00ff */
[----:B------:R-:W-:Y:S01]  /*58c0*/  UPRMT UR6, UR52, 0x654, UR17 ;  /* 0x0000065434067896 */ /* 0x000fe20008000011 */
        /* <DEDUP_REMOVED lines=9> */
.L_x_192:
[----:B------:R-:W-:Y:S01]  /*5960*/  @!P1 IADD3 R6, P0, PT, R16, 0x580, RZ ;  /* 0x0000058010069810 */ /* 0x000fe20007f1e0ff */
[----:B------:R-:W-:Y:S01]  /*5970*/  VOTEU.ALL UP0, P1 ;  /* 0x0000000000ff7886 */ /* 0x000fe20000800000 */
[----:B------:R-:W-:Y:S01]  /*5980*/  UMOV UR6, 0x0 ;  /* 0x0000000000067882 */ /* 0x000fe20000000000 */
[----:B------:R-:W-:Y:S01]  /*5990*/  UMOV UR7, 0x10000000 ;  /* 0x1000000000077882 */ /* 0x000fe20000000000 */
[----:B------:R-:W-:Y:S01]  /*59a0*/  @!P1 R2UR UR5, R6 ;  /* 0x00000000060592ca */ /* 0x000fe200000e0000 */
[----:B-1----:R-:W-:Y:S01]  /*59b0*/  @!P1 IMAD.X R0, RZ, RZ, R17, P0 ;  /* 0x000000ffff009224 */ /* 0x002fe200000e0611 */
[----:B------:R-:W-:Y:S01]  /*59c0*/  @!UP0 UIADD3 UR10, UPT, UPT, UR34, 0x30, URZ ;  /* 0x00000030220a8890 */ /* 0x000fe2000fffe0ff */
[----:B------:R-:W-:Y:S01]  /*59d0*/  R2UR UR16, R58 ;  /* 0x000000003a1072ca */ /* 0x000fe200000e0000 */
[----:B------:R-:W-:Y:S01]  /*59e0*/  @!UP0 UIADD3 UR8, UPT, UPT, UR21, 0x6200, URZ ;  /* 0x0000620015088890 */ /* 0x000fe2000fffe0ff */
[----:B------:R-:W-:Y:S01]  /*59f0*/  ISETP.NE.AND P0, PT, R14, 0x2, PT ;  /* 0x000000020e00780c */ /* 0x000fe20003f05270 */
[----:B------:R-:W-:Y:S01]  /*5a00*/  @!UP0 UIADD3 UR9, UPT, UPT, UR21, 0x58, URZ ;  /* 0x0000005815098890 */ /* 0x000fe2000fffe0ff */
[----:B------:R-:W-:Y:S01]  /*5a10*/  @!P1 R2UR UR4, R0 ;  /* 0x00000000000492ca */ /* 0x000fe200000e0000 */
[----:B------:R-:W-:Y:S01]  /*5a20*/  VOTEU.ALL UP0, P1 ;  /* 0x0000000000ff7886 */ /* 0x000fe20000800000 */
[----:B------:R-:W-:Y:S01]  /*5a30*/  UMOV UR11, UR35 ;  /* 0x00000023000b7c82 */ /* 0x000fe20008000000 */
[----:B------:R-:W-:Y:S01]  /*5a40*/  UMOV UR12, UR36 ;  /* 0x00000024000c7c82 */ /* 0x000fe20008000000 */
[----:B------:R-:W-:Y:S01]  /*5a50*/  SEL R0, RZ, 0x1, P0 ;  /* 0x00000001ff007807 */ /* 0x000fe20000000000 */
[----:B------:R-:W-:Y:S01]  /*5a60*/  UPLOP3.LUT UP3, UPT, UPT, UPT, UPT, 0x80, 0x8 ;  /* 0x000000000008789c */ /* 0x000fe20003f6f070 */
[----:B------:R-:W-:Y:S01]  /*5a70*/  IMAD.U32 R8, RZ, RZ, UR5 ;  /* 0x00000005ff087e24 */ /* 0x000fe2000f8e00ff */
[----:B------:R-:W-:Y:S01]  /*5a80*/  LOP3.LUT R15, R15, 0x1, RZ, 0x3c, !PT ;  /* 0x000000010f0f7812 */ /* 0x000fe200078e3cff */
[----:B------:R-:W-:Y:S01]  /*5a90*/  UMOV UR36, UR29 ;  /* 0x0000001d00247c82 */ /* 0x000fe20008000000 */
[----:B------:R-:W-:Y:S01]  /*5aa0*/  LOP3.LUT R13, R13, R0, RZ, 0x3c, !PT ;  /* 0x000000000d0d7212 */ /* 0x000fe200078e3cff */
[----:B------:R-:W-:Y:S01]  /*5ab0*/  UIADD3 UR20, UPT, UPT, UR13, UR16, URZ ;  /* 0x000000100d147290 */ /* 0x000fe2000fffe0ff */
[----:B------:R-:W-:Y:S01]  /*5ac0*/  SEL R14, R14, RZ, P0 ;  /* 0x000000ff0e0e7207 */ /* 0x000fe20000000000 */
[----:B------:R-:W-:Y:S01]  /*5ad0*/  UIADD3 UR16, UPT, UPT, UR14, UR63, URZ ;  /* 0x0000003f0e107290 */ /* 0x000fe2000fffe0ff */
[----:B------:R-:W-:Y:S01]  /*5ae0*/  IMAD.U32 R9, RZ, RZ, UR4 ;  /* 0x00000004ff097e24 */ /* 0x000fe2000f8e00ff */
[----:B------:R-:W-:Y:S04]  /*5af0*/  @!P1 R2UR UR4, R8 ;  /* 0x00000000080492ca */ /* 0x000fe800000e0000 */
[----:B------:R-:W-:Y:S11]  /*5b00*/  @!P1 R2UR UR5, R9 ;  /* 0x00000000090592ca */ /* 0x000ff600000e0000 */
[----:B------:R-:W-:Y:S02]  /*5b10*/  @!UPT UIADD3 URZ, UPT, UPT, URZ, URZ, URZ ;  /* 0x000000fffffff290 */ /* 0x000fe4000fffe0ff */
[----:B------:R2:W-:Y:S01]  /*5b20*/  @!UP0 UTMALDG.3D [UR8], [UR4], desc[UR6] ;  /* 0x00000608040085b4 */ /* 0x0005e20008011000 */
[----:B------:R2:W-:Y:S01]  /*5b30*/  @!P1 SYNCS.ARRIVE.TRANS64.RED.A0TR RZ, [UR21+0x58], R7 ;  /* 0x00005807ffff99a7 */ /* 0x0005e20008300415 */
[----:B------:R-:W-:Y:S01]  /*5b40*/  SYNCS.ARRIVE.TRANS64.RED.A1T0 RZ, [UR37], RZ ;  /* 0x000000ffffff79a7 */ /* 0x000fe20008100425 */
[----:B------:R-:W-:Y:S05]  /*5b50*/  BRA.U UP1, `(.L_x_100) ;  /* 0xfffffff101687547 */ /* 0x000fea000b83ffff */
[----:B------:R-:W-:-:S04]  /*5b60*/  SHF.L.U32 R2, R15, 0x1f, RZ ;  /* 0x0000001f0f027819 */ /* 0x000fc800000006ff */
[----:B------:R-:W1:Y:S02]  /*5b70*/  SYNCS.PHASECHK.TRANS64.TRYWAIT P0, [UR21+0x60], R2 ;  /* 0x00006002ff0075a7 */ /* 0x000e640008001115 */
[----:B-1----:R-:W-:Y:S05]  /*5b80*/  @!P0 BRA `(.L_x_101) ;  /* 0x0000004000c08947 */ /* 0x002fea0003800000 */
.L_x_194:
[----:B------:R-:W3:Y:S02]  /*5b90*/  SYNCS.PHASECHK.TRANS64.TRYWAIT P0, [UR21+0x68], R2 ;  /* 0x00006802ff0075a7 */ /* 0x000ee40008001115 */
[----:B---3--:R-:W-:Y:S05]  /*5ba0*/  @!P0 BRA `(.L_x_102) ;  /* 0x0000004000d08947 */ /* 0x008fea0003800000 */
.L_x_196:
[----:B------:R-:W3:Y:S02]  /*5bb0*/  SYNCS.PHASECHK.TRANS64.TRYWAIT P0, [UR21+0x70], R2 ;  /* 0x00007002ff0075a7 */ /* 0x000ee40008001115 */
[----:B---3--:R-:W-:Y:S05]  /*5bc0*/  @!P0 BRA `(.L_x_103) ;  /* 0x0000004000e08947 */ /* 0x008fea0003800000 */
.L_x_198:
[----:B-1----:R-:W-:-:S07]  /*5bd0*/  MOV R0, UR21 ;  /* 0x0000001500007c02 */ /* 0x002fce0008000f00 */
.L_x_104:
[----:B-1----:R-:W-:-:S04]  /*5be0*/  SHF.L.U32 R2, R15, 0x1f, RZ ;  /* 0x0000001f0f027819 */ /* 0x002fc800000006ff */
[----:B------:R1:W3:Y:S03]  /*5bf0*/  SYNCS.PHASECHK.TRANS64.TRYWAIT P0, [R0+URZ+0x78], R2 ;  /* 0x00007802000075a7 */ /* 0x0002e600080011ff */
[----:B---3--:R-:W-:Y:S05]  /*5c00*/  @!P0 NANOSLEEP.SYNCS 0x989680 ;  /* 0x009896800000895d */ /* 0x008fea0003900000 */
[----:B------:R-:W3:Y:S02]  /*5c10*/  @!P0 SYNCS.PHASECHK.TRANS64 P0, [R0+URZ+0x78], R2 ;  /* 0x00007802000085a7 */ /* 0x000ee400080010ff */
[----:B--23--:R-:W-:Y:S05]  /*5c20*/  @P0 EXIT ;  /* 0x000000000000094d */ /* 0x00cfea0003800000 */
[----:B------:R-:W-:Y:S05]  /*5c30*/  BRA `(.L_x_104) ;  /* 0xfffffffc00e87947 */ /* 0x000fea000383ffff */
.L_x_89:
[----:B------:R-:W-:-:S06]  /*5c40*/  UISETP.GE.AND UP0, UPT, UR21, 0x4, UPT ;  /* 0x000000041500788c */ /* 0x000fcc000bf06270 */
[----:B------:R-:W-:-:S13]  /*5c50*/  PLOP3.LUT P0, PT, PT, PT, UP0, 0x80, 0x8 ;  /* 0x000000000008781c */ /* 0x000fda0003f0f008 */
[----:B------:R-:W-:Y:S05]  /*5c60*/  @!P0 EXIT ;  /* 0x000000000000894d */ /* 0x000fea0003800000 */
[----:B------:R-:W-:Y:S01]  /*5c70*/  BAR.SYNC.DEFER_BLOCKING 0x6, 0xa0 ;  /* 0x0182800000007b1d */ /* 0x000fe20000010000 */
[C---:B------:R-:W-:Y:S01]  /*5c80*/  IMAD.SHL.U32 R4, R69.reuse, 0x10, RZ ;  /* 0x0000001045047824 */ /* 0x040fe200078e00ff */
[C---:B------:R-:W-:Y:S01]  /*5c90*/  SHF.L.U32 R23, R69.reuse, 0x10, RZ ;  /* 0x0000001045177819 */ /* 0x040fe200000006ff */
[C---:B------:R-:W-:Y:S01]  /*5ca0*/  IMAD.SHL.U32 R68, R69.reuse, 0x2, RZ ;  /* 0x0000000245447824 */ /* 0x040fe200078e00ff */
[C---:B------:R-:W-:Y:S01]  /*5cb0*/  LOP3.LUT R70, R69.reuse, 0x60, RZ, 0xc0, !PT ;  /* 0x0000006045467812 */ /* 0x040fe200078ec0ff */
[----:B------:R-:W-:Y:S01]  /*5cc0*/  HFMA2 R65, -RZ, RZ, 0, 5.9604644775390625e-08 ;  /* 0x00000001ff417431 */ /* 0x000fe200000001ff */
[----:B------:R-:W-:Y:S02]  /*5cd0*/  UMOV UR44, 0x400 ;  /* 0x00000400002c7882 */ /* 0x000fe40000000000 */
[----:B------:R-:W1:Y:S01]  /*5ce0*/  LDC.64 R52, c[0x0][0x888] ;  /* 0x00022200ff347b82 */ /* 0x000e620000000a00 */
[----:B------:R-:W-:Y:S01]  /*5cf0*/  ULEA UR44, UR52, UR44, 0x18 ;  /* 0x0000002c342c7291 */ /* 0x000fe2000f8ec0ff */
[----:B------:R-:W-:Y:S01]  /*5d00*/  LOP3.LUT R5, R4, 0x60, RZ, 0xc0, !PT ;  /* 0x0000006004057812 */ /* 0x000fe200078ec0ff */
[----:B------:R-:W-:Y:S01]  /*5d10*/  HFMA2 R63, -RZ, RZ, 0, 0 ;  /* 0x00000000ff3f7431 */ /* 0x000fe200000001ff */
[----:B------:R-:W-:Y:S01]  /*5d20*/  LOP3.LUT R67, R69, 0x2, RZ, 0xc0, !PT ;  /* 0x0000000245437812 */ /* 0x000fe200078ec0ff */
[----:B------:R-:W-:Y:S01]  /*5d30*/  UIADD3 UR4, UPT, UPT, UR44, 0x200, URZ ;  /* 0x000002002c047890 */ /* 0x000fe2000fffe0ff */
[----:B------:R-:W-:Y:S01]  /*5d40*/  LOP3.LUT R68, R5, 0xc, R68, 0xf8, !PT ;  /* 0x0000000c05447812 */ /* 0x000fe200078ef844 */
[----:B------:R-:W-:Y:S01]  /*5d50*/  IMAD.MOV.U32 R22, RZ, RZ, RZ ;  /* 0x000000ffff167224 */ /* 0x000fe200078e00ff */
[----:B------:R-:W2:Y:S01]  /*5d60*/  LDC.64 R54, c[0x0][0x890] ;  /* 0x00022400ff367b82 */ /* 0x000ea20000000a00 */
[----:B------:R-:W-:Y:S01]  /*5d70*/  LOP3.LUT R23, R23, 0x600000, RZ, 0xc0, !PT ;  /* 0x0060000017177812 */ /* 0x000fe200078ec0ff */
[----:B------:R-:W-:Y:S01]  /*5d80*/  IMAD.MOV.U32 R61, RZ, RZ, RZ ;  /* 0x000000ffff3d7224 */ /* 0x000fe200078e00ff */
[----:B------:R-:W-:Y:S01]  /*5d90*/  LOP3.LUT R68, R68, 0x790, R4, 0xf8, !PT ;  /* 0x0000079044447812 */ /* 0x000fe200078ef804 */
[----:B------:R-:W-:Y:S01]  /*5da0*/  IMAD.U32 R59, RZ, RZ, UR4 ;  /* 0x00000004ff3b7e24 */ /* 0x000fe2000f8e00ff */
[----:B------:R-:W-:Y:S01]  /*5db0*/  LOP3.LUT R69, R69, 0x4, RZ, 0xc0, !PT ;  /* 0x0000000445457812 */ /* 0x000fe200078ec0ff */
[----:B------:R-:W3:Y:S01]  /*5dc0*/  LDCU UR60, c[0x0][0x370] ;  /* 0x00006e00ff3c77ac */ /* 0x000ee20008000800 */
[----:B------:R-:W-:Y:S01]  /*5dd0*/  MOV R64, RZ ;  /* 0x000000ff00407202 */ /* 0x000fe20000000f00 */
[----:B------:R-:W4:Y:S01]  /*5de0*/  LDC.64 R50, c[0x0][0x8b0] ;  /* 0x00022c00ff327b82 */ /* 0x000f220000000a00 */
[----:B------:R-:W3:Y:S01]  /*5df0*/  LDS R0, [UR44+0x140] ;  /* 0x0001402cff007984 */ /* 0x000ee20008000800 */
[----:B------:R-:W-:Y:S01]  /*5e00*/  IMAD R68, R68, 0x4, R59 ;  /* 0x0000000444447824 */ /* 0x000fe200078e023b */
[----:B------:R-:W1:Y:S03]  /*5e10*/  LDCU UR43, c[0x0][0xb0c] ;  /* 0x00016180ff2b77ac */ /* 0x000e660008000800 */
[--C-:B------:R-:W-:Y:S01]  /*5e20*/  IMAD R67, R67, -0x10, R68.reuse ;  /* 0xfffffff043437824 */ /* 0x100fe200078e0244 */
[----:B------:R-:W1:Y:S01]  /*5e30*/  LDCU UR39, c[0x0][0xb30] ;  /* 0x00016600ff2777ac */ /* 0x000e620008000800 */
[----:B------:R-:W1:Y:S01]  /*5e40*/  LDC.64 R48, c[0x0][0x8a8] ;  /* 0x00022a00ff307b82 */ /* 0x000e620000000a00 */
[----:B------:R-:W-:Y:S01]  /*5e50*/  IMAD R66, R69, -0x10, R68 ;  /* 0xfffffff045427824 */ /* 0x000fe200078e0244 */
[----:B------:R-:W1:Y:S01]  /*5e60*/  LDCU.64 UR54, c[0x0][0x888] ;  /* 0x00011100ff3677ac */ /* 0x000e620008000a00 */
[----:B------:R-:W1:Y:S01]  /*5e70*/  LDCU.64 UR40, c[0x0][0xb28] ;  /* 0x00016500ff2877ac */ /* 0x000e620008000a00 */
[----:B------:R-:W1:Y:S01]  /*5e80*/  LDCU.128 UR56, c[0x0][0xb10] ;  /* 0x00016200ff3877ac */ /* 0x000e620008000c00 */
[----:B------:R-:W1:Y:S01]  /*5e90*/  LDCU UR53, c[0x0][0x374] ;  /* 0x00006e80ff3577ac */ /* 0x000e620008000800 */
[----:B------:R-:W-:Y:S01]  /*5ea0*/  UMOV UR47, URZ ;  /* 0x000000ff002f7c82 */ /* 0x000fe20008000000 */
[----:B------:R-:W-:Y:S01]  /*5eb0*/  UMOV UR46, URZ ;  /* 0x000000ff002e7c82 */ /* 0x000fe20008000000 */
[----:B--23--:R-:W-:-:S07]  /*5ec0*/  IMAD.IADD R23, R0, 0x1, R23 ;  /* 0x0000000100177824 */ /* 0x00cfce00078e0217 */
.L_x_148:
[----:B------:R-:W-:Y:S02]  /*5ed0*/  LEA R3, R61, UR44, 0x3 ;  /* 0x0000002c3d037c11 */ /* 0x000fe4000f8e18ff */
[----:B------:R-:W-:Y:S02]  /*5ee0*/  SHF.L.U32 R0, R63, 0x1f, RZ ;  /* 0x0000001f3f007819 */ /* 0x000fe400000006ff */
[----:B-1----:R-:W-:Y:S02]  /*5ef0*/  LEA R4, R61, UR44, 0x4 ;  /* 0x0000002c3d047c11 */ /* 0x002fe4000f8e20ff */
[----:B--2---:R-:W2:Y:S02]  /*5f00*/  SYNCS.PHASECHK.TRANS64.TRYWAIT P0, [R3+URZ+0x90], R0 ;  /* 0x00009000030075a7 */ /* 0x004ea400080011ff */
[----:B--2---:R-:W-:Y:S05]  /*5f10*/  @!P0 BRA `(.L_x_105) ;  /* 0x0000004000248947 */ /* 0x004fea0003800000 */
.L_x_199:
        /* <DEDUP_REMOVED lines=11> */
[----:B------:R-:W-:Y:S01]  /*5fd0*/  PLOP3.LUT P0, PT, PT, PT, UP1, 0x80, 0x8 ;  /* 0x000000000008781c */ /* 0x000fe20003f0f018 */
[----:B------:R-:W-:Y:S11]  /*5fe0*/  UP2UR UR62, UPR, URZ, 0x2 ;  /* 0x00000002ff3e7883 */ /* 0x000ff60008000000 */
[----:B------:R-:W-:Y:S01]  /*5ff0*/  @!UPT UIADD3 URZ, UPT, UPT, URZ, URZ, URZ ;  /* 0x000000fffffff290 */ /* 0x000fe2000fffe0ff */
        /* <DEDUP_REMOVED lines=13> */
[----:B------:R-:W2:Y:S01]  /*60d0*/  LDCU UR12, c[0x0][0xb20] ;  /* 0x00016400ff0c77ac */ /* 0x000ea20008000800 */
[----:B------:R-:W-:Y:S02]  /*60e0*/  UIMAD.WIDE.U32 UR4, UR53, UR59, URZ ;  /* 0x0000003b350472a5 */ /* 0x000fe4000f8e00ff */
[----:B------:R-:W-:Y:S02]  /*60f0*/  UIMAD.WIDE.U32 UR6, UR60, UR56, URZ ;  /* 0x000000383c0672a5 */ /* 0x000fe4000f8e00ff */
[----:B------:R-:W-:Y:S02]  /*6100*/  UISETP.NE.AND UP0, UPT, UR58, 0x1, UPT ;  /* 0x000000013a00788c */ /* 0x000fe4000bf05270 */
[----:B------:R-:W-:Y:S02]  /*6110*/  UIMAD.WIDE.U32 UR8, UR37, UR59, URZ ;  /* 0x0000003b250872a5 */ /* 0x000fe4000f8e00ff */
[----:B------:R-:W-:Y:S02]  /*6120*/  UIMAD.WIDE.U32 UR10, UR38, UR56, URZ ;  /* 0x00000038260a72a5 */ /* 0x000fe4000f8e00ff */
[----:B------:R-:W-:Y:S02]  /*6130*/  UISETP.NE.AND UP1, UPT, UR43, 0x1, UPT ;  /* 0x000000012b00788c */ /* 0x000fe4000bf25270 */
[----:B------:R-:W-:Y:S01]  /*6140*/  UISETP.NE.AND UP2, UPT, UR42, 0x1, UPT ;  /* 0x000000012a00788c */ /* 0x000fe2000bf45270 */
[----:B------:R-:W-:Y:S02]  /*6150*/  UMOV UR4, UR5 ;  /* 0x0000000500047c82 */ /* 0x000fe40008000000 */
[----:B--2---:R-:W-:Y:S03]  /*6160*/  USHF.R.U32.HI UR5, URZ, UR12, UR4 ;  /* 0x0000000cff057299 */ /* 0x004fe60008011604 */
[----:B------:R-:W-:Y:S02]  /*6170*/  UMOV UR4, UR7 ;  /* 0x0000000700047c82 */ /* 0x000fe40008000000 */
[----:B------:R-:W-:Y:S02]  /*6180*/  USHF.R.U32.HI UR7, URZ, UR57, UR4 ;  /* 0x00000039ff077299 */ /* 0x000fe40008011604 */
[----:B------:R-:W-:Y:S02]  /*6190*/  USEL UR4, UR53, UR5, !UP0 ;  /* 0x0000000535047287 */ /* 0x000fe4000c000000 */
[----:B------:R-:W-:Y:S01]  /*61a0*/  USEL UR7, UR60, UR7, !UP1 ;  /* 0x000000073c077287 */ /* 0x000fe2000c800000 */
[----:B------:R-:W-:Y:S01]  /*61b0*/  UMOV UR5, UR9 ;  /* 0x0000000900057c82 */ /* 0x000fe20008000000 */
[----:B------:R-:W-:Y:S02]  /*61c0*/  UIMAD.WIDE.U32 UR8, UR4, UR40, URZ ;  /* 0x00000028040872a5 */ /* 0x000fe4000f8e00ff */
[----:B------:R-:W-:Y:S03]  /*61d0*/  USHF.R.U32.HI UR6, URZ, UR12, UR5 ;  /* 0x0000000cff067299 */ /* 0x000fe60008011605 */
[----:B------:R-:W-:Y:S01]  /*61e0*/  UMOV UR5, UR11 ;  /* 0x0000000b00057c82 */ /* 0x000fe20008000000 */
[----:B------:R-:W-:Y:S02]  /*61f0*/  UIMAD.WIDE.U32 UR10, UR7, UR40, URZ ;  /* 0x00000028070a72a5 */ /* 0x000fe4000f8e00ff */
[----:B------:R-:W-:Y:S02]  /*6200*/  USHF.R.U32.HI UR12, URZ, UR57, UR5 ;  /* 0x00000039ff0c7299 */ /* 0x000fe40008011605 */
[----:B------:R-:W-:Y:S01]  /*6210*/  USEL UR6, UR37, UR6, !UP0 ;  /* 0x0000000625067287 */ /* 0x000fe2000c000000 */
[----:B------:R-:W-:Y:S02]  /*6220*/  UMOV UR5, UR9 ;  /* 0x0000000900057c82 */ /* 0x000fe40008000000 */
[----:B------:R-:W-:Y:S01]  /*6230*/  UMOV UR10, UR11 ;  /* 0x0000000b000a7c82 */ /* 0x000fe20008000000 */
[----:B------:R-:W-:Y:S02]  /*6240*/  @UP2 USHF.R.U32.HI UR4, URZ, UR41, UR5 ;  /* 0x00000029ff042299 */ /* 0x000fe40008011605 */
[----:B------:R-:W-:Y:S02]  /*6250*/  @UP2 USHF.R.U32.HI UR7, URZ, UR41, UR10 ;  /* 0x00000029ff072299 */ /* 0x000fe4000801160a */
[----:B------:R-:W-:Y:S02]  /*6260*/  UIMAD UR4, UR42, UR4, URZ ;  /* 0x000000042a0472a4 */ /* 0x000fe4000f8e02ff */
        /* <DEDUP_REMOVED lines=8> */
[----:B------:R-:W-:Y:S02]  /*62f0*/  USEL UR11, UR6, UR4, !UP2 ;  /* 0x00000004060b7287 */ /* 0x000fe4000d000000 */
[----:B------:R-:W-:Y:S02]  /*6300*/  UIADD3 UR8, UPT, UPT, -UR5, URZ, URZ ;  /* 0x000000ff05087290 */ /* 0x000fe4000fffe1ff */
[----:B------:R-:W-:Y:S01]  /*6310*/  UIADD3 UR10, UPT, UPT, -UR11, URZ, URZ ;  /* 0x000000ff0b0a7290 */ /* 0x000fe2000fffe1ff */
[----:B------:R-:W-:Y:S01]  /*6320*/  @!UP0 UMOV UR4, UR9 ;  /* 0x0000000900048c82 */ /* 0x000fe20008000000 */
[----:B------:R-:W-:Y:S02]  /*6330*/  UIADD3 UR9, UPT, UPT, -UR6, URZ, URZ ;  /* 0x000000ff06097290 */ /* 0x000fe4000fffe1ff */
[----:B------:R-:W-:Y:S02]  /*6340*/  @!UP0 USHF.R.U32.HI UR4, URZ, UR41, UR4 ;  /* 0x00000029ff048299 */ /* 0x000fe40008011604 */
[----:B------:R-:W-:Y:S02]  /*6350*/  UIMAD UR10, UR42, UR10, UR6 ;  /* 0x0000000a2a0a72a4 */ /* 0x000fe4000f8e0206 */
[----:B------:R-:W-:Y:S04]  /*6360*/  @!UP0 USEL UR4, UR5, UR4, !UP2 ;  /* 0x0000000405048287 */ /* 0x000fe8000d000000 */
[----:B------:R-:W-:Y:S02]  /*6370*/  @!UP0 UIMAD UR10, UR7, UR10, UR4 ;  /* 0x0000000a070a82a4 */ /* 0x000fe4000f8e0204 */
[----:B------:R-:W-:Y:S02]  /*6380*/  @!UP0 UIADD3 UR11, UPT, UPT, UR11, -UR4, URZ ;  /* 0x800000040b0b8290 */ /* 0x000fe4000fffe0ff */
[----:B------:R-:W-:Y:S02]  /*6390*/  UIMAD UR7, UR43, UR8, UR38 ;  /* 0x000000082b0772a4 */ /* 0x000fe4000f8e0226 */
[----:B------:R-:W-:Y:S02]  /*63a0*/  @!UP0 UIMAD UR6, UR11, UR42, UR5 ;  /* 0x0000002a0b0682a4 */ /* 0x000fe4000f8e0205 */
[----:B------:R-:W-:Y:S01]  /*63b0*/  UIMAD UR4, UR58, UR9, UR37 ;  /* 0x000000093a0472a4 */ /* 0x000fe2000f8e0225 */
[----:B------:R-:W-:Y:S02]  /*63c0*/  @!UP0 UMOV UR5, UR10 ;  /* 0x0000000a00058c82 */ /* 0x000fe40008000000 */
[----:B------:R-:W-:Y:S02]  /*63d0*/  UIMAD UR38, UR5, UR43, UR7 ;  /* 0x0000002b052672a4 */ /* 0x000fe4000f8e0207 */
[----:B------:R-:W-:Y:S11]  /*63e0*/  UIMAD UR37, UR6, UR58, UR4 ;  /* 0x0000003a062572a4 */ /* 0x000ff6000f8e0204 */
[----:B------:R-:W-:Y:S01]  /*63f0*/  @!UPT UIADD3 URZ, UPT, UPT, URZ, URZ, URZ ;  /* 0x000000fffffff290 */ /* 0x000fe2000fffe0ff */
.L_x_106:
[----:B------:R-:W-:Y:S01]  /*6400*/  UISETP.NE.AND UP0, UPT, UR39, 0x1, UPT ;  /* 0x000000012700788c */ /* 0x000fe2000bf05270 */
[----:B------:R-:W-:Y:S01]  /*6410*/  LOP3.LUT P0, RZ, R59, 0x1b0, RZ, 0xc0, !PT ;  /* 0x000001b03bff7812 */ /* 0x000fe2000780c0ff */
[----:B------:R-:W-:Y:S01]  /*6420*/  USHF.L.U32 UR50, UR16, 0x7, URZ ;  /* 0x0000000710327899 */ /* 0x000fe200080006ff */
[----:B------:R-:W-:Y:S01]  /*6430*/  BSSY.RECONVERGENT B6, `(.L_x_107) ;  /* 0x0000034000067945 */ /* 0x000fe20003800200 */
[----:B------:R-:W-:Y:S01]  /*6440*/  USHF.L.U32 UR49, UR20, 0x6, URZ ;  /* 0x0000000614317899 */ /* 0x000fe200080006ff */
[----:B------:R-:W-:Y:S06]  /*6450*/  IADD3 R61, PT, PT, R61, 0x1, RZ ;  /* 0x000000013d3d7810 */ /* 0x000fec0007ffe0ff */
[----:B------:R-:W2:Y:S01]  /*6460*/  @!UP0 LDCU.128 UR12, c[0x0][0xb10] ;  /* 0x00016200ff0c87ac */ /* 0x000ea20008000c00 */
[----:B------:R-:W3:Y:S01]  /*6470*/  @!UP0 LDCU UR5, c[0x0][0xb0c] ;  /* 0x00016180ff0587ac */ /* 0x000ee20008000800 */
[----:B------:R-:W4:Y:S01]  /*6480*/  @!UP0 LDCU UR10, c[0x0][0xb20] ;  /* 0x00016400ff0a87ac */ /* 0x000f220008000800 */
[----:B--2---:R-:W-:Y:S02]  /*6490*/  UIMAD.WIDE.U32 UR8, UR38, UR12, URZ ;  /* 0x0000000c260872a5 */ /* 0x004fe4000f8e00ff */
[----:B------:R-:W-:Y:S02]  /*64a0*/  UIMAD.WIDE.U32 UR6, UR37, UR15, URZ ;  /* 0x0000000f250672a5 */ /* 0x000fe4000f8e00ff */
[----:B------:R-:W-:Y:S03]  /*64b0*/  @!UP0 UISETP.NE.AND UP1, UPT, UR14, 0x1, UPT ;  /* 0x000000010e00888c */ /* 0x000fe6000bf25270 */
[----:B------:R-:W-:Y:S01]  /*64c0*/  @!UP0 UMOV UR4, UR9 ;  /* 0x0000000900048c82 */ /* 0x000fe20008000000 */
[----:B---3--:R-:W-:Y:S02]  /*64d0*/  @!UP0 UISETP.NE.AND UP2, UPT, UR5, 0x1, UPT ;  /* 0x000000010500888c */ /* 0x008fe4000bf45270 */
[----:B------:R-:W-:Y:S01]  /*64e0*/  @!UP0 USHF.R.U32.HI UR4, URZ, UR13, UR4 ;  /* 0x0000000dff048299 */ /* 0x000fe20008011604 */
[----:B------:R-:W-:Y:S02]  /*64f0*/  @!UP0 UMOV UR6, UR7 ;  /* 0x0000000700068c82 */ /* 0x000fe40008000000 */
[----:B----4-:R-:W-:Y:S02]  /*6500*/  @!UP0 USHF.R.U32.HI UR6, URZ, UR10, UR6 ;  /* 0x0000000aff068299 */ /* 0x010fe40008011606 */
[----:B------:R-:W-:Y:S02]  /*6510*/  @!UP0 USEL UR7, UR38, UR4, !UP2 ;  /* 0x0000000426078287 */ /* 0x000fe4000d000000 */
[----:B------:R-:W-:Y:S04]  /*6520*/  @!UP0 USEL UR6, UR37, UR6, !UP1 ;  /* 0x0000000625068287 */ /* 0x000fe8000c800000 */
[----:B------:R-:W-:Y:S02]  /*6530*/  @!UP0 UIADD3 UR4, UPT, UPT, -UR7, UR6, URZ ;  /* 0x0000000607048290 */ /* 0x000fe4000fffe1ff */
[----:B------:R-:W-:Y:S02]  /*6540*/  @!UP0 UIADD3 UR6, UPT, UPT, UR7, -UR6, URZ ;  /* 0x8000000607068290 */ /* 0x000fe4000fffe0ff */
[----:B------:R-:W-:Y:S02]  /*6550*/  @!UP0 UIMAD UR38, UR4, UR5, UR38 ;  /* 0x00000005042682a4 */ /* 0x000fe4000f8e0226 */
[----:B------:R-:W-:Y:S01]  /*6560*/  @!UP0 UIMAD UR37, UR6, UR14, UR37 ;  /* 0x0000000e062582a4 */ /* 0x000fe2000f8e0225 */
[----:B------:R-:W-:Y:S11]  /*6570*/  @!P0 BRA `(.L_x_108) ;  /* 0x00000000007c8947 */ /* 0x000ff60003800000 */
[----:B------:R-:W2:Y:S01]  /*6580*/  LDCU.64 UR8, c[0x4][0x80] ;  /* 0x01001000ff0877ac */ /* 0x000ea20008000a00 */
[----:B------:R-:W-:Y:S01]  /*6590*/  MOV R2, 0x0 ;  /* 0x0000000000027802 */ /* 0x000fe20000000f00 */
[----:B------:R-:W-:Y:S02]  /*65a0*/  HFMA2 R12, -RZ, RZ, 0, 5.9604644775390625e-08 ;  /* 0x00000001ff0c7431 */ /* 0x000fe400000001ff */
[----:B------:R-:W-:Y:S01]  /*65b0*/  IMAD.MOV.U32 R8, RZ, RZ, 0x70 ;  /* 0x00000070ff087424 */ /* 0x000fe200078e00ff */
[----:B------:R3:W4:Y:S01]  /*65c0*/  LDC.64 R14, c[0x4][R2] ;  /* 0x01000000020e7b82 */ /* 0x0007220000000a00 */
[----:B------:R-:W1:Y:S01]  /*65d0*/  LDCU.64 UR6, c[0x4][0x88] ;  /* 0x01001100ff0677ac */ /* 0x000e620008000a00 */
[----:B------:R-:W-:Y:S01]  /*65e0*/  IMAD.MOV.U32 R13, RZ, RZ, RZ ;  /* 0x000000ffff0d7224 */ /* 0x000fe200078e00ff */
[----:B------:R-:W1:Y:S01]  /*65f0*/  LDCU.64 UR4, c[0x4][0x8] ;  /* 0x01000100ff0477ac */ /* 0x000e620008000a00 */
[----:B--2---:R-:W-:Y:S01]  /*6600*/  MOV R5, UR9 ;  /* 0x0000000900057c02 */ /* 0x004fe20008000f00 */
[----:B------:R-:W-:Y:S01]  /*6610*/  IMAD.U32 R4, RZ, RZ, UR8 ;  /* 0x00000008ff047e24 */ /* 0x000fe2000f8e00ff */
[----:B-1----:R-:W-:Y:S01]  /*6620*/  MOV R7, UR7 ;  /* 0x0000000700077c02 */ /* 0x002fe20008000f00 */
[----:B------:R-:W-:Y:S01]  /*6630*/  IMAD.U32 R6, RZ, RZ, UR6 ;  /* 0x00000006ff067e24 */ /* 0x000fe2000f8e00ff */
[----:B------:R-:W-:Y:S01]  /*6640*/  MOV R11, UR5 ;  /* 0x00000005000b7c02 */ /* 0x000fe20008000f00 */
[----:B------:R-:W-:Y:S02]  /*6650*/  IMAD.U32 R10, RZ, RZ, UR4 ;  /* 0x00000004ff0a7e24 */ /* 0x000fe4000f8e00ff */
[----:B------:R-:W-:Y:S07]  /*6660*/  LEPC R20, `(.L_x_109) ;  /* 0x000000001014794e */ /* 0x000fee0000000000 */
[----:B---345:R-:W-:Y:S05]  /*6670*/  CALL.ABS.NOINC R14 ;  /* 0x000000000e007343 */ /* 0x038fea0003c00000 */
.L_x_109:
[----:B------:R-:W1:Y:S01]  /*6680*/  LDCU.64 UR8, c[0x4][0x80] ;  /* 0x01001000ff0877ac */ /* 0x000e620008000a00 */
[----:B------:R-:W2:Y:S01]  /*6690*/  LDC.64 R2, c[0x4][R2] ;  /* 0x0100000002027b82 */ /* 0x000ea20000000a00 */
[----:B------:R-:W-:Y:S02]  /*66a0*/  HFMA2 R12, -RZ, RZ, 0, 5.9604644775390625e-08 ;  /* 0x00000001ff0c7431 */ /* 0x000fe400000001ff */
[----:B------:R-:W-:Y:S02]  /*66b0*/  IMAD.MOV.U32 R8, RZ, RZ, 0x70 ;  /* 0x00000070ff087424 */ /* 0x000fe400078e00ff */
[----:B------:R-:W-:Y:S01]  /*66c0*/  IMAD.MOV.U32 R13, RZ, RZ, RZ ;  /* 0x000000ffff0d7224 */ /* 0x000fe200078e00ff */
[----:B------:R-:W3:Y:S01]  /*66d0*/  LDCU.64 UR6, c[0x4][0x88] ;  /* 0x01001100ff0677ac */ /* 0x000ee20008000a00 */
[----:B------:R-:W4:Y:S01]  /*66e0*/  LDCU.64 UR4, c[0x4][0x8] ;  /* 0x01000100ff0477ac */ /* 0x000f220008000a00 */
[----:B-1----:R-:W-:Y:S02]  /*66f0*/  MOV R4, UR8 ;  /* 0x0000000800047c02 */ /* 0x002fe40008000f00 */
[----:B------:R-:W-:Y:S02]  /*6700*/  MOV R5, UR9 ;  /* 0x0000000900057c02 */ /* 0x000fe40008000f00 */
[----:B---3--:R-:W-:Y:S01]  /*6710*/  MOV R7, UR7 ;  /* 0x0000000700077c02 */ /* 0x008fe20008000f00 */
[----:B------:R-:W-:Y:S01]  /*6720*/  IMAD.U32 R6, RZ, RZ, UR6 ;  /* 0x00000006ff067e24 */ /* 0x000fe2000f8e00ff */
[----:B----4-:R-:W-:Y:S01]  /*6730*/  MOV R11, UR5 ;  /* 0x00000005000b7c02 */ /* 0x010fe20008000f00 */
[----:B------:R-:W-:Y:S02]  /*6740*/  IMAD.U32 R10, RZ, RZ, UR4 ;  /* 0x00000004ff0a7e24 */ /* 0x000fe4000f8e00ff */
[----:B------:R-:W-:Y:S07]  /*6750*/  LEPC R20, `(.L_x_108) ;  /* 0x000000001014794e */ /* 0x000fee0000000000 */
[----:B--2---:R-:W-:Y:S05]  /*6760*/  CALL.ABS.NOINC R2 ;  /* 0x0000000002007343 */ /* 0x004fea0003c00000 */
.L_x_108:
[----:B------:R-:W-:Y:S05]  /*6770*/  BSYNC.RECONVERGENT B6 ;  /* 0x0000000000067941 */ /* 0x000fea0003800200 */
.L_x_107:
[----:B------:R-:W-:Y:S02]  /*6780*/  ISETP.NE.U32.AND P0, PT, RZ, UR54, PT ;  /* 0x00000036ff007c0c */ /* 0x000fe4000bf05070 */
[C---:B------:R-:W-:Y:S02]  /*6790*/  ISETP.NE.U32.AND P1, PT, R54.reuse, RZ, PT ;  /* 0x000000ff3600720c */ /* 0x040fe40003f25070 */
[----:B------:R-:W-:Y:S02]  /*67a0*/  ISETP.NE.U32.AND P4, PT, R54, RZ, PT ;  /* 0x000000ff3600720c */ /* 0x000fe40003f85070 */
[----:B------:R-:W-:Y:S02]  /*67b0*/  ISETP.NE.AND.EX P0, PT, RZ, UR55, PT, P0 ;  /* 0x00000037ff007c0c */ /* 0x000fe4000bf05300 */
[C---:B------:R-:W-:Y:S02]  /*67c0*/  ISETP.NE.AND.EX P1, PT, R55.reuse, RZ, PT, P1 ;  /* 0x000000ff3700720c */ /* 0x040fe40003f25310 */
[----:B------:R-:W-:Y:S02]  /*67d0*/  ISETP.NE.AND.EX P4, PT, R55, RZ, P0, P4 ;  /* 0x000000ff3700720c */ /* 0x000fe40000785340 */
[----:B------:R-:W-:Y:S02]  /*67e0*/  ISETP.NE.U32.AND P5, PT, R50, RZ, PT ;  /* 0x000000ff3200720c */ /* 0x000fe40003fa5070 */
[----:B------:R-:W-:Y:S02]  /*67f0*/  ISETP.NE.U32.AND P3, PT, RZ, UR54, PT ;  /* 0x00000036ff007c0c */ /* 0x000fe4000bf65070 */
[----:B------:R-:W-:Y:S02]  /*6800*/  PLOP3.LUT P2, PT, PT, PT, PT, 0x8, 0x80 ;  /* 0x000000000080781c */ /* 0x000fe40003f4e170 */
[----:B------:R-:W-:Y:S02]  /*6810*/  ISETP.NE.AND.EX P5, PT, R51, RZ, PT, P5 ;  /* 0x000000ff3300720c */ /* 0x000fe40003fa5350 */
[----:B------:R-:W-:Y:S03]  /*6820*/  ISETP.NE.AND.EX P3, PT, RZ, UR55, PT, P3 ;  /* 0x00000037ff007c0c */ /* 0x000fe6000bf65330 */
[----:B------:R-:W-:Y:S01]  /*6830*/  @!P4 PLOP3.LUT P2, PT, P1, PT, PT, 0x80, 0x8 ;  /* 0x000000000008c81c */ /* 0x000fe20000f4f070 */
[----:B------:R-:W-:Y:S01]  /*6840*/  @!UPT UIADD3 URZ, UPT, UPT, URZ, URZ, URZ ;  /* 0x000000fffffff290 */ /* 0x000fe2000fffe0ff */
[----:B------:R-:W-:Y:S11]  /*6850*/  @!P1 BRA `(.L_x_110) ;  /* 0x0000000000309947 */ /* 0x000ff60003800000 */
        /* <DEDUP_REMOVED lines=12> */
.L_x_110:
[----:B------:R-:W-:Y:S05]  /*6920*/  @!P5 BRA `(.L_x_111) ;  /* 0x000000000024d947 */ /* 0x000fea0003800000 */
[----:B------:R-:W-:Y:S01]  /*6930*/  ISETP.NE.U32.AND P0, PT, R48, RZ, PT ;  /* 0x000000ff3000720c */ /* 0x000fe20003f05070 */
[----:B------:R-:W2:Y:S03]  /*6940*/  LDCU.64 UR4, c[0x0][0x358] ;  /* 0x00006b00ff0477ac */ /* 0x000ea60008000a00 */
[----:B------:R-:W-:Y:S11]  /*6950*/  ISETP.NE.AND.EX P0, PT, R49, RZ, PT, P0 ;  /* 0x000000ff3100720c */ /* 0x000ff60003f05300 */
[----:B------:R-:W-:Y:S02]  /*6960*/  @!UPT UIADD3 URZ, UPT, UPT, URZ, URZ, URZ ;  /* 0x000000fffffff290 */ /* 0x000fe4000fffe0ff */
[----:B------:R-:W4:Y:S01]  /*6970*/  @P0 LDC.64 R2, c[0x0][0x8a8] ;  /* 0x00022a00ff020b82 */ /* 0x000f220000000a00 */
[----:B-1----:R-:W-:Y:S04]  /*6980*/  @P0 IMAD R0, R50, UR36, RZ ;  /* 0x0000002432000c24 */ /* 0x002fe8000f8e02ff */
[----:B----4-:R-:W-:Y:S05]  /*6990*/  @P0 IMAD.WIDE R2, R0, 0x4, R2 ;  /* 0x0000000400020825 */ /* 0x010fea00078e0202 */
[----:B--2--5:R2:W5:Y:S02]  /*69a0*/  @P0 LDG.E R24, desc[UR4][R2.64] ;  /* 0x0000000402180981 */ /* 0x024564000c1e1900 */
[----:B--2---:R-:W4:Y:S02]  /*69b0*/  @!P0 LDC R24, c[0x0][0x8a0] ;  /* 0x00022800ff188b82 */ /* 0x004f240000000800 */
.L_x_111:
[----:B---3-5:R-:W-:Y:S01]  /*69c0*/  FSETP.NEU.AND P0, PT, R26, RZ, PT ;  /* 0x000000ff1a00720b */ /* 0x028fe20003f0d000 */
[----:B------:R-:W-:Y:S01]  /*69d0*/  BSSY B1, `(.L_x_112) ;  /* 0x0000038000017945 */ /* 0x000fe20003800000 */
[----:B------:R-:W-:Y:S01]  /*69e0*/  SEL R3, RZ, 0xffffffff, P3 ;  /* 0xffffffffff037807 */ /* 0x000fe20001800000 */
[----:B------:R-:W-:Y:S01]  /*69f0*/  IMAD.MOV.U32 R73, RZ, RZ, 0x1 ;  /* 0x00000001ff497424 */ /* 0x000fe200078e00ff */
[----:B------:R-:W-:Y:S01]  /*6a00*/  @!P4 LOP3.LUT P3, RZ, R56, 0xff, RZ, 0xc0, !PT ;  /* 0x000000ff38ffc812 */ /* 0x000fe2000786c0ff */
[C---:B------:R-:W-:Y:S01]  /*6a10*/  IMAD R25, R22.reuse, 0x40, R23 ;  /* 0x0000004016197824 */ /* 0x040fe200078e0217 */
[----:B-1----:R-:W-:Y:S01]  /*6a20*/  @!P4 SEL R0, RZ, 0xffffffff, P0 ;  /* 0xffffffffff00c807 */ /* 0x002fe20000000000 */
[----:B------:R-:W-:Y:S01]  /*6a30*/  IMAD R62, R69, -0x10, R67 ;  /* 0xfffffff0453e7824 */ /* 0x000fe200078e0243 */
[----:B------:R-:W-:Y:S01]  /*6a40*/  LOP3.LUT R65, R65, 0x1, RZ, 0x3c, !PT ;  /* 0x0000000141417812 */ /* 0x000fe200078e3cff */
[----:B------:R-:W-:Y:S01]  /*6a50*/  IMAD.MOV.U32 R27, RZ, RZ, RZ ;  /* 0x000000ffff1b7224 */ /* 0x000fe200078e00ff */
[C---:B------:R-:W-:Y:S02]  /*6a60*/  @P2 SEL R0, R3.reuse, R0, !P3 ;  /* 0x0000000003002207 */ /* 0x040fe40005800000 */
[----:B------:R-:W-:Y:S02]  /*6a70*/  CS2R R38, SRZ ;  /* 0x0000000000267805 */ /* 0x000fe4000001ff00 */
[----:B------:R-:W-:Y:S02]  /*6a80*/  LEA R72, R22, UR44, 0x3 ;  /* 0x0000002c16487c11 */ /* 0x000fe4000f8e18ff */
[----:B------:R-:W-:Y:S02]  /*6a90*/  CS2R R36, SRZ ;  /* 0x0000000000247805 */ /* 0x000fe4000001ff00 */
[----:B------:R-:W-:Y:S02]  /*6aa0*/  @!P4 LOP3.LUT R0, R0, 0x1, RZ, 0xc0, !PT ;  /* 0x000000010000c812 */ /* 0x000fe400078ec0ff */
[----:B------:R-:W-:Y:S02]  /*6ab0*/  CS2R R34, SRZ ;  /* 0x0000000000227805 */ /* 0x000fe4000001ff00 */
[----:B------:R-:W-:Y:S02]  /*6ac0*/  SEL R2, RZ, 0xffffffff, P0 ;  /* 0xffffffffff027807 */ /* 0x000fe40000000000 */
[----:B------:R-:W-:Y:S02]  /*6ad0*/  CS2R R32, SRZ ;  /* 0x0000000000207805 */ /* 0x000fe4000001ff00 */
[----:B------:R-:W-:Y:S02]  /*6ae0*/  ISETP.NE.U32.OR P5, PT, R0, 0x1, P4 ;  /* 0x000000010000780c */ /* 0x000fe400027a5470 */
[----:B------:R-:W-:Y:S02]  /*6af0*/  CS2R R42, SRZ ;  /* 0x00000000002a7805 */ /* 0x000fe4000001ff00 */
[----:B------:R-:W-:Y:S02]  /*6b00*/  LOP3.LUT P4, R60, R56, 0xff, RZ, 0xc0, !PT ;  /* 0x000000ff383c7812 */ /* 0x000fe4000788c0ff */
[----:B------:R-:W-:Y:S02]  /*6b10*/  CS2R R40, SRZ ;  /* 0x0000000000287805 */ /* 0x000fe4000001ff00 */
[----:B------:R-:W-:Y:S02]  /*6b20*/  P2R R71, PR, RZ, 0x20 ;  /* 0x00000020ff477803 */ /* 0x000fe40000000000 */
[----:B------:R-:W-:Y:S02]  /*6b30*/  CS2R R46, SRZ ;  /* 0x00000000002e7805 */ /* 0x000fe4000001ff00 */
[----:B------:R-:W-:Y:S02]  /*6b40*/  @P1 SEL R2, R3, R2, !P4 ;  /* 0x0000000203021207 */ /* 0x000fe40006000000 */
[----:B------:R-:W-:Y:S02]  /*6b50*/  CS2R R44, SRZ ;  /* 0x00000000002c7805 */ /* 0x000fe4000001ff00 */
[----:B------:R-:W-:Y:S02]  /*6b60*/  LOP3.LUT R2, R2, 0x1, RZ, 0xc0, !PT ;  /* 0x0000000102027812 */ /* 0x000fe400078ec0ff */
[----:B------:R-:W-:Y:S02]  /*6b70*/  @P5 SHF.L.U32 R0, R65, 0x1f, RZ ;  /* 0x0000001f41005819 */ /* 0x000fe400000006ff */
[----:B------:R-:W-:Y:S02]  /*6b80*/  ISETP.NE.U32.AND P0, PT, R2, 0x1, PT ;  /* 0x000000010200780c */ /* 0x000fe40003f05070 */
[----:B------:R1:W2:Y:S02]  /*6b90*/  @P5 SYNCS.PHASECHK.TRANS64.TRYWAIT P3, [UR44+0x40], R0 ;  /* 0x00004000ff0055a7 */ /* 0x0002a4000806112c */
[----:B------:R-:W-:Y:S02]  /*6ba0*/  P2R R74, PR, RZ, 0x1 ;  /* 0x00000001ff4a7803 */ /* 0x000fe40000000000 */
[----:B-1----:R-:W-:Y:S04]  /*6bb0*/  SHF.L.U32 R0, R64, 0x1f, RZ ;  /* 0x0000001f40007819 */ /* 0x002fe800000006ff */
[----:B------:R1:W3:Y:S01]  /*6bc0*/  SYNCS.PHASECHK.TRANS64.TRYWAIT P2, [R72+URZ+0xb0], R0 ;  /* 0x0000b000480075a7 */ /* 0x0002e200080411ff */
[----:B--2---:R-:W-:Y:S01]  /*6bd0*/  @P5 SEL R73, RZ, 0x1, !P3 ;  /* 0x00000001ff495807 */ /* 0x004fe20005800000 */
[----:B-1----:R-:W-:Y:S06]  /*6be0*/  @!P5 BRA `(.L_x_113) ;  /* 0x000000000058d947 */ /* 0x002fec0003800000 */
[----:B------:R-:W-:Y:S01]  /*6bf0*/  IMAD.MOV.U32 R39, RZ, RZ, RZ ;  /* 0x000000ffff277224 */ /* 0x000fe200078e00ff */
[----:B------:R-:W-:Y:S01]  /*6c00*/  ISETP.NE.AND P0, PT, R73, RZ, PT ;  /* 0x000000ff4900720c */ /* 0x000fe20003f05270 */
[----:B------:R-:W-:Y:S01]  /*6c10*/  BSSY B0, `(.L_x_114) ;  /* 0x000000c000007945 */ /* 0x000fe20003800000 */
[----:B------:R-:W-:Y:S02]  /*6c20*/  CS2R R46, SRZ ;  /* 0x00000000002e7805 */ /* 0x000fe4000001ff00 */
[----:B------:R-:W-:Y:S02]  /*6c30*/  CS2R R44, SRZ ;  /* 0x00000000002c7805 */ /* 0x000fe4000001ff00 */
[----:B------:R-:W-:Y:S02]  /*6c40*/  CS2R R42, SRZ ;  /* 0x00000000002a7805 */ /* 0x000fe4000001ff00 */
[----:B------:R-:W-:Y:S02]  /*6c50*/  CS2R R40, SRZ ;  /* 0x0000000000287805 */ /* 0x000fe4000001ff00 */
[----:B------:R-:W-:Y:S02]  /*6c60*/  CS2R R34, SRZ ;  /* 0x0000000000227805 */ /* 0x000fe4000001ff00 */
[----:B------:R-:W-:Y:S02]  /*6c70*/  CS2R R32, SRZ ;  /* 0x0000000000207805 */ /* 0x000fe4000001ff00 */
[----:B------:R-:W-:Y:S01]  /*6c80*/  CS2R R36, SRZ ;  /* 0x0000000000247805 */ /* 0x000fe2000001ff00 */
[----:B------:R-:W-:Y:S06]  /*6c90*/  @P0 BRA `(.L_x_115) ;  /* 0x00000000000c0947 */ /* 0x000fec0003800000 */
[----:B------:R-:W-:Y:S04]  /*6ca0*/  SHF.L.U32 R3, R65, 0x1f, RZ ;  /* 0x0000001f41037819 */ /* 0x000fe800000006ff */
[----:B------:R-:W1:Y:S02]  /*6cb0*/  SYNCS.PHASECHK.TRANS64.TRYWAIT P0, [UR44+0x40], R3 ;  /* 0x00004003ff0075a7 */ /* 0x000e64000800112c */
[----:B-1----:R-:W-:Y:S05]  /*6cc0*/  @!P0 BRA `(.L_x_116) ;  /* 0x0000003000cc8947 */ /* 0x002fea0003800000 */
.L_x_115:
[----:B------:R-:W-:Y:S05]  /*6cd0*/  BSYNC B0 ;  /* 0x0000000000007941 */ /* 0x000fea0003800000 */
.L_x_114:
[----:B------:R-:W-:Y:S01]  /*6ce0*/  ISETP.NE.AND P0, PT, R74, RZ, PT ;  /* 0x000000ff4a00720c */ /* 0x000fe20003f05270 */
[----:B------:R-:W-:Y:S11]  /*6cf0*/  HFMA2 R27, -RZ, RZ, 0, 5.9604644775390625e-08 ;  /* 0x00000001ff1b7431 */ /* 0x000ff600000001ff */
[----:B------:R-:W-:Y:S01]  /*6d00*/  @!UPT UIADD3 URZ, UPT, UPT, URZ, URZ, URZ ;  /* 0x000000fffffff290 */ /* 0x000fe2000fffe0ff */
[----:B------:R2:W1:Y:S04]  /*6d10*/  @P0 LDS.128 R44, [R68] ;  /* 0x00000000442c0984 */ /* 0x0004680000000c00 */
[----:B------:R2:W1:Y:S04]  /*6d20*/  @P0 LDS.128 R40, [R67+0x10] ;  /* 0x0000100043280984 */ /* 0x0004680000000c00 */
[----:B------:R2:W1:Y:S04]  /*6d30*/  @P0 LDS.128 R32, [R66+0x20] ;  /* 0x0000200042200984 */ /* 0x0004680000000c00 */
[----:B------:R2:W1:Y:S02]  /*6d40*/  @P0 LDS.128 R36, [R62+0x30] ;  /* 0x000030003e240984 */ /* 0x0004640000000c00 */
.L_x_113:
[----:B------:R-:W-:Y:S05]  /*6d50*/  BSYNC B1 ;  /* 0x0000000000017941 */ /* 0x000fea0003800000 */
.L_x_112:
[----:B-1----:R-:W-:Y:S04]  /*6d60*/  SHF.R.U32.HI R2, RZ, 0x15, R25 ;  /* 0x00000015ff027819 */ /* 0x002fe80000011619 */
[----:B------:R-:W-:Y:S01]  /*6d70*/  LOP3.LUT P0, RZ, R2, 0x3, R57, 0x48, !PT ;  /* 0x0000000302ff7812 */ /* 0x000fe20007804839 */
[----:B------:R-:W-:Y:S01]  /*6d80*/  @!UPT UIADD3 URZ, UPT, UPT, URZ, URZ, URZ ;  /* 0x000000fffffff290 */ /* 0x000fe2000fffe0ff */
[----:B---3--:R-:W-:Y:S11]  /*6d90*/  @P2 BRA `(.L_x_117) ;  /* 0x0000000000082947 */ /* 0x008ff60003800000 */
[----:B------:R-:W1:Y:S02]  /*6da0*/  SYNCS.PHASECHK.TRANS64.TRYWAIT P1, [R72+URZ+0xb0], R0 ;  /* 0x0000b000480075a7 */ /* 0x000e6400080211ff */
[----:B-1----:R-:W-:Y:S05]  /*6db0*/  @!P1 BRA `(.L_x_118) ;  /* 0x0000003000a89947 */ /* 0x002fea0003800000 */
.L_x_117:
[----:B------:R-:W-:Y:S05]  /*6dc0*/  @!P0 BRA `(.L_x_119) ;  /* 0x0000000000408947 */ /* 0x000fea0003800000 */
[----:B------:R-:W3:Y:S01]  /*6dd0*/  LDCU.64 UR8, c[0x4][0x70] ;  /* 0x01000e00ff0877ac */ /* 0x000ee20008000a00 */
[----:B------:R-:W-:Y:S01]  /*6de0*/  MOV R3, 0x0 ;  /* 0x0000000000037802 */ /* 0x000fe20000000f00 */
[----:B------:R-:W-:Y:S02]  /*6df0*/  HFMA2 R12, -RZ, RZ, 0, 5.9604644775390625e-08 ;  /* 0x00000001ff0c7431 */ /* 0x000fe400000001ff */
[----:B------:R-:W-:Y:S02]  /*6e00*/  IMAD.MOV.U32 R8, RZ, RZ, 0x192 ;  /* 0x00000192ff087424 */ /* 0x000fe400078e00ff */
[----:B------:R-:W-:Y:S01]  /*6e10*/  IMAD.MOV.U32 R13, RZ, RZ, RZ ;  /* 0x000000ffff0d7224 */ /* 0x000fe200078e00ff */
[----:B------:R-:W5:Y:S01]  /*6e20*/  LDCU.64 UR6, c[0x4][0x78] ;  /* 0x01000f00ff0677ac */ /* 0x000f620008000a00 */
[----:B------:R-:W1:Y:S01]  /*6e30*/  LDC.64 R2, c[0x4][R3] ;  /* 0x0100000003027b82 */ /* 0x000e620000000a00 */
[----:B------:R-:W2:Y:S01]  /*6e40*/  LDCU.64 UR4, c[0x4][0x10] ;  /* 0x01000200ff0477ac */ /* 0x000ea20008000a00 */
[----:B---3--:R-:W-:Y:S01]  /*6e50*/  MOV R5, UR9 ;  /* 0x0000000900057c02 */ /* 0x008fe20008000f00 */
[----:B------:R-:W-:Y:S01]  /*6e60*/  IMAD.U32 R4, RZ, RZ, UR8 ;  /* 0x00000008ff047e24 */ /* 0x000fe2000f8e00ff */
[----:B-----5:R-:W-:Y:S01]  /*6e70*/  MOV R7, UR7 ;  /* 0x0000000700077c02 */ /* 0x020fe20008000f00 */
[----:B------:R-:W-:Y:S01]  /*6e80*/  IMAD.U32 R6, RZ, RZ, UR6 ;  /* 0x00000006ff067e24 */ /* 0x000fe2000f8e00ff */
[----:B--2---:R-:W-:Y:S01]  /*6e90*/  MOV R11, UR5 ;  /* 0x00000005000b7c02 */ /* 0x004fe20008000f00 */
[----:B------:R-:W-:Y:S02]  /*6ea0*/  IMAD.U32 R10, RZ, RZ, UR4 ;  /* 0x00000004ff0a7e24 */ /* 0x000fe4000f8e00ff */
[----:B------:R-:W-:Y:S07]  /*6eb0*/  LEPC R20, `(.L_x_119) ;  /* 0x000000001014794e */ /* 0x000fee0000000000 */
[----:B-1--4-:R-:W-:Y:S05]  /*6ec0*/  CALL.ABS.NOINC R2 ;  /* 0x0000000002007343 */ /* 0x012fea0003c00000 */
.L_x_119:
[----:B------:R-:W-:Y:S01]  /*6ed0*/  LOP3.LUT R20, R44, 0xffffe000, RZ, 0xc0, !PT ;  /* 0xffffe0002c147812 */ /* 0x000fe200078ec0ff */
[----:B------:R-:W-:Y:S05]  /*6ee0*/  WARPSYNC.ALL ;  /* 0x0000000000007948 */ /* 0x000fea0003800000 */
[----:B------:R-:W-:Y:S01]  /*6ef0*/  R2UR UR4, R25 ;  /* 0x00000000190472ca */ /* 0x000fe200000e0000 */
[----:B------:R-:W-:Y:S01]  /*6f00*/  BSSY.RECONVERGENT B0, `(.L_x_120) ;  /* 0x0000058000007945 */ /* 0x000fe20003800200 */
[----:B------:R-:W-:Y:S11]  /*6f10*/  ISETP.NE.AND P0, PT, R70, RZ, PT ;  /* 0x000000ff4600720c */ /* 0x000ff60003f05270 */
[----:B------:R-:W1:Y:S02]  /*6f20*/  LDTM.x16 R4, tmem[UR4] ;  /* 0x00000004000479ee */ /* 0x000e640008240000 */
[C---:B-1--4-:R-:W-:Y:S01]  /*6f30*/  FMUL R0, R24.reuse, R4 ;  /* 0x0000000418007220 */ /* 0x052fe20000400000 */
[C---:B------:R-:W-:Y:S01]  /*6f40*/  FMUL R2, R24.reuse, R5 ;  /* 0x0000000518027220 */ /* 0x040fe20000400000 */
[C---:B------:R-:W-:Y:S01]  /*6f50*/  FMUL R4, R24.reuse, R8 ;  /* 0x0000000818047220 */ /* 0x040fe20000400000 */
[C---:B------:R-:W-:Y:S01]  /*6f60*/  FMUL R5, R24.reuse, R9 ;  /* 0x0000000918057220 */ /* 0x040fe20000400000 */
[C---:B------:R-:W-:Y:S01]  /*6f70*/  FMUL R8, R24.reuse, R12 ;  /* 0x0000000c18087220 */ /* 0x040fe20000400000 */
[C---:B------:R-:W-:Y:S01]  /*6f80*/  FMUL R9, R24.reuse, R13 ;  /* 0x0000000d18097220 */ /* 0x040fe20000400000 */
[C---:B------:R-:W-:Y:S01]  /*6f90*/  FMUL R12, R24.reuse, R16 ;  /* 0x00000010180c7220 */ /* 0x040fe20000400000 */
[----:B------:R-:W-:Y:S01]  /*6fa0*/  LOP3.LUT R16, R45, 0xffffe000, RZ, 0xc0, !PT ;  /* 0xffffe0002d107812 */ /* 0x000fe200078ec0ff */
[----:B------:R-:W-:Y:S01]  /*6fb0*/  FMUL R13, R24, R17 ;  /* 0x00000011180d7220 */ /* 0x000fe20000400000 */
[----:B------:R-:W-:Y:S01]  /*6fc0*/  LOP3.LUT R17, R46, 0xffffe000, RZ, 0xc0, !PT ;  /* 0xffffe0002e117812 */ /* 0x000fe200078ec0ff */
[----:B------:R-:W-:Y:S01]  /*6fd0*/  FFMA R28, R26, R20, R0 ;  /* 0x000000141a1c7223 */ /* 0x000fe20000000000 */
[----:B------:R-:W-:Y:S01]  /*6fe0*/  LOP3.LUT R0, R47, 0xffffe000, RZ, 0xc0, !PT ;  /* 0xffffe0002f007812 */ /* 0x000fe200078ec0ff */
[C---:B------:R-:W-:Y:S01]  /*6ff0*/  FMUL R3, R24.reuse, R6 ;  /* 0x0000000618037220 */ /* 0x040fe20000400000 */
[C---:B------:R-:W-:Y:S01]  /*7000*/  FMUL R6, R24.reuse, R10 ;  /* 0x0000000a18067220 */ /* 0x040fe20000400000 */
[C---:B------:R-:W-:Y:S01]  /*7010*/  FMUL R7, R24.reuse, R7 ;  /* 0x0000000718077220 */ /* 0x040fe20000400000 */
[----:B------:R-:W-:Y:S01]  /*7020*/  F2FP.TF32.F32.PACK_B R28, R28 ;  /* 0x0000001cff1c723e */ /* 0x000fe200024050ff */
[C---:B------:R-:W-:Y:S01]  /*7030*/  FMUL R10, R24.reuse, R14 ;  /* 0x0000000e180a7220 */ /* 0x040fe20000400000 */
[----:B------:R-:W-:Y:S01]  /*7040*/  FMUL R14, R24, R18 ;  /* 0x00000012180e7220 */ /* 0x000fe20000400000 */
[----:B------:R-:W-:Y:S01]  /*7050*/  LOP3.LUT R18, R40, 0xffffe000, RZ, 0xc0, !PT ;  /* 0xffffe00028127812 */ /* 0x000fe200078ec0ff */
[C---:B------:R-:W-:Y:S01]  /*7060*/  FFMA R29, R26.reuse, R16, R2 ;  /* 0x000000101a1d7223 */ /* 0x040fe20000000002 */
[----:B------:R-:W-:Y:S01]  /*7070*/  LOP3.LUT R2, R41, 0xffffe000, RZ, 0xc0, !PT ;  /* 0xffffe00029027812 */ /* 0x000fe200078ec0ff */
[C---:B------:R-:W-:Y:S01]  /*7080*/  FFMA R30, R26.reuse, R17, R3 ;  /* 0x000000111a1e7223 */ /* 0x040fe20000000003 */
[----:B------:R-:W-:Y:S01]  /*7090*/  LOP3.LUT R3, R43, 0xffffe000, RZ, 0xc0, !PT ;  /* 0xffffe0002b037812 */ /* 0x000fe200078ec0ff */
[----:B------:R-:W-:Y:S01]  /*70a0*/  FFMA R31, R26, R0, R7 ;  /* 0x000000001a1f7223 */ /* 0x000fe20000000007 */
[----:B------:R-:W-:Y:S01]  /*70b0*/  LOP3.LUT R0, R42, 0xffffe000, RZ, 0xc0, !PT ;  /* 0xffffe0002a007812 */ /* 0x000fe200078ec0ff */
[C---:B------:R-:W-:Y:S01]  /*70c0*/  FFMA R4, R26.reuse, R18, R4 ;  /* 0x000000121a047223 */ /* 0x040fe20000000004 */
[----:B------:R-:W-:Y:S01]  /*70d0*/  F2FP.TF32.F32.PACK_B R29, R29 ;  /* 0x0000001dff1d723e */ /* 0x000fe200024050ff */
[----:B------:R-:W-:Y:S01]  /*70e0*/  FFMA R5, R26, R2, R5 ;  /* 0x000000021a057223 */ /* 0x000fe20000000005 */
[----:B------:R-:W-:Y:S01]  /*70f0*/  FMUL R11, R24, R11 ;  /* 0x0000000b180b7220 */ /* 0x000fe20000400000 */
[----:B------:R-:W-:Y:S01]  /*7100*/  F2FP.TF32.F32.PACK_B R30, R30 ;  /* 0x0000001eff1e723e */ /* 0x000fe200024050ff */
[C---:B------:R-:W-:Y:S01]  /*7110*/  FFMA R6, R26.reuse, R0, R6 ;  /* 0x000000001a067223 */ /* 0x040fe20000000006 */
[----:B------:R-:W-:Y:S01]  /*7120*/  F2FP.TF32.F32.PACK_B R31, R31 ;  /* 0x0000001fff1f723e */ /* 0x000fe200024050ff */
[----:B------:R-:W-:Y:S01]  /*7130*/  FFMA R7, R26, R3, R11 ;  /* 0x000000031a077223 */ /* 0x000fe2000000000b */
[----:B------:R-:W-:Y:S01]  /*7140*/  LOP3.LUT R2, R32, 0xffffe000, RZ, 0xc0, !PT ;  /* 0xffffe00020027812 */ /* 0x000fe200078ec0ff */
[----:B------:R-:W-:Y:S01]  /*7150*/  FMUL R15, R24, R15 ;  /* 0x0000000f180f7220 */ /* 0x000fe20000400000 */
[----:B------:R-:W-:Y:S01]  /*7160*/  LOP3.LUT R16, R33, 0xffffe000, RZ, 0xc0, !PT ;  /* 0xffffe00021107812 */ /* 0x000fe200078ec0ff */
[----:B------:R1:W-:Y:S01]  /*7170*/  STS.128 [R68], R28 ;  /* 0x0000001c44007388 */ /* 0x0003e20000000c00 */
[----:B------:R-:W-:Y:S01]  /*7180*/  LOP3.LUT R0, R34, 0xffffe000, RZ, 0xc0, !PT ;  /* 0xffffe00022007812 */ /* 0x000fe200078ec0ff */
[C---:B------:R-:W-:Y:S01]  /*7190*/  FFMA R8, R26.reuse, R2, R8 ;  /* 0x000000021a087223 */ /* 0x040fe20000000008 */
[----:B------:R-:W-:Y:S01]  /*71a0*/  LOP3.LUT R2, R35, 0xffffe000, RZ, 0xc0, !PT ;  /* 0xffffe00023027812 */ /* 0x000fe200078ec0ff */
[C---:B------:R-:W-:Y:S01]  /*71b0*/  FFMA R9, R26.reuse, R16, R9 ;  /* 0x000000101a097223 */ /* 0x040fe20000000009 */
[----:B------:R-:W-:Y:S01]  /*71c0*/  F2FP.TF32.F32.PACK_B R4, R4 ;  /* 0x00000004ff04723e */ /* 0x000fe200024050ff */
[C---:B------:R-:W-:Y:S01]  /*71d0*/  FFMA R10, R26.reuse, R0, R10 ;  /* 0x000000001a0a7223 */ /* 0x040fe2000000000a */
[----:B------:R-:W-:Y:S01]  /*71e0*/  F2FP.TF32.F32.PACK_B R5, R5 ;  /* 0x00000005ff05723e */ /* 0x000fe200024050ff */
[----:B------:R-:W-:Y:S01]  /*71f0*/  FFMA R11, R26, R2, R15 ;  /* 0x000000021a0b7223 */ /* 0x000fe2000000000f */
[----:B------:R-:W-:Y:S01]  /*7200*/  F2FP.TF32.F32.PACK_B R6, R6 ;  /* 0x00000006ff06723e */ /* 0x000fe200024050ff */
[----:B------:R-:W-:Y:S01]  /*7210*/  FMUL R19, R24, R19 ;  /* 0x0000001318137220 */ /* 0x000fe20000400000 */
[----:B------:R-:W-:Y:S02]  /*7220*/  F2FP.TF32.F32.PACK_B R7, R7 ;  /* 0x00000007ff07723e */ /* 0x000fe400024050ff */
[----:B------:R-:W-:Y:S02]  /*7230*/  LOP3.LUT R3, R36, 0xffffe000, RZ, 0xc0, !PT ;  /* 0xffffe00024037812 */ /* 0x000fe400078ec0ff */
[----:B------:R-:W-:Y:S01]  /*7240*/  LOP3.LUT R0, R37, 0xffffe000, RZ, 0xc0, !PT ;  /* 0xffffe00025007812 */ /* 0x000fe200078ec0ff */
[----:B------:R1:W-:Y:S01]  /*7250*/  STS.128 [R67+0x10], R4 ;  /* 0x0000100443007388 */ /* 0x0003e20000000c00 */
        /* <DEDUP_REMOVED lines=8> */
[----:B------:R-:W-:Y:S02]  /*72e0*/  F2FP.TF32.F32.PACK_B R10, R10 ;  /* 0x0000000aff0a723e */ /* 0x000fe400024050ff */
[----:B------:R-:W-:Y:S02]  /*72f0*/  F2FP.TF32.F32.PACK_B R11, R11 ;  /* 0x0000000bff0b723e */ /* 0x000fe400024050ff */
[----:B------:R-:W-:Y:S02]  /*7300*/  F2FP.TF32.F32.PACK_B R12, R12 ;  /* 0x0000000cff0c723e */ /* 0x000fe400024050ff */
[----:B------:R-:W-:Y:S01]  /*7310*/  F2FP.TF32.F32.PACK_B R13, R13 ;  /* 0x0000000dff0d723e */ /* 0x000fe200024050ff */
[----:B------:R1:W-:Y:S01]  /*7320*/  STS.128 [R66+0x20], R8 ;  /* 0x0000200842007388 */ /* 0x0003e20000000c00 */
[----:B------:R-:W-:Y:S02]  /*7330*/  F2FP.TF32.F32.PACK_B R14, R14 ;  /* 0x0000000eff0e723e */ /* 0x000fe400024050ff */
[----:B------:R-:W-:Y:S05]  /*7340*/  F2FP.TF32.F32.PACK_B R15, R15 ;  /* 0x0000000fff0f723e */ /* 0x000fea00024050ff */
[----:B------:R1:W-:Y:S01]  /*7350*/  STS.128 [R62+0x30], R12 ;  /* 0x0000300c3e007388 */ /* 0x0003e20000000c00 */
[----:B------:R-:W-:Y:S01]  /*7360*/  @!PT LDS RZ, [RZ] ;  /* 0x00000000fffff984 */ /* 0x000fe20000000800 */
[----:B------:R-:W-:Y:S01]  /*7370*/  @!PT LDS RZ, [RZ] ;  /* 0x00000000fffff984 */ /* 0x000fe20000000800 */
[----:B------:R-:W-:Y:S01]  /*7380*/  @!PT LDS RZ, [RZ] ;  /* 0x00000000fffff984 */ /* 0x000fe20000000800 */
[----:B------:R-:W-:Y:S01]  /*7390*/  @!PT LDS RZ, [RZ] ;  /* 0x00000000fffff984 */ /* 0x000fe20000000800 */
[----:B------:R3:W-:Y:S07]  /*73a0*/  MEMBAR.ALL.CTA ;  /* 0x0000000000007992 */ /* 0x0007ee0000008000 */
[----:B---3--:R-:W3:Y:S02]  /*73b0*/  FENCE.VIEW.ASYNC.S ;  /* 0x00000000000073c6 */ /* 0x008ee40000000000 */
[----:B---3--:R-:W-:Y:S06]  /*73c0*/  BAR.SYNC.DEFER_BLOCKING 0x1, 0x80 ;  /* 0x0042000000007b1d */ /* 0x008fec0000010000 */
[----:B------:R-:W-:Y:S05]  /*73d0*/  @P0 BRA `(.L_x_121) ;  /* 0x0000000000280947 */ /* 0x000fea0003800000 */
[----:B------:R-:W3:Y:S01]  /*73e0*/  LDCU.64 UR6, c[0x0][0x348] ;  /* 0x00006900ff0677ac */ /* 0x000ee20008000a00 */
[----:B------:R-:W-:Y:S01]  /*73f0*/  UIADD3 UR4, UPT, UPT, UR44, 0x200, URZ ;  /* 0x000002002c047890 */ /* 0x000fe2000fffe0ff */
[----:B------:R-:W-:Y:S05]  /*7400*/  UMOV UR51, UR36 ;  /* 0x0000002400337c82 */ /* 0x000fea0008000000 */
[----:B------:R-:W-:Y:S04]  /*7410*/  MOV R59, UR4 ;  /* 0x00000004003b7c02 */ /* 0x000fe80008000f00 */
[----:B------:R-:W-:Y:S01]  /*7420*/  R2UR UR48, R59 ;  /* 0x000000003b3072ca */ /* 0x000fe200000e0000 */
[----:B---3--:R-:W-:Y:S04]  /*7430*/  UIADD3 UR4, UP0, UPT, UR6, 0x680, URZ ;  /* 0x0000068006047890 */ /* 0x008fe8000ff1e0ff */
[----:B------:R-:W-:Y:S09]  /*7440*/  UIADD3.X UR5, UPT, UPT, URZ, UR7, URZ, UP0, !UPT ;  /* 0x00000007ff057290 */ /* 0x000ff200087fe4ff */
[----:B------:R3:W-:Y:S01]  /*7450*/  UTMASTG.3D [UR48], [UR4] ;  /* 0x00000030040073b5 */ /* 0x0007e20008010000 */
[----:B------:R0:W-:Y:S01]  /*7460*/  UTMACMDFLUSH ;  /* 0x00000000000079b7 */ /* 0x0001e20000000000 */
[----:B---3--:R-:W-:Y:S04]  /*7470*/  DEPBAR.LE SB0, 0x1 ;  /* 0x000080400000791a */ /* 0x008fe80000000000 */
.L_x_121:
[----:B------:R-:W-:Y:S05]  /*7480*/  BSYNC.RECONVERGENT B0 ;  /* 0x0000000000007941 */ /* 0x000fea0003800200 */
.L_x_120:
[----:B------:R-:W-:Y:S01]  /*7490*/  BAR.SYNC.DEFER_BLOCKING 0x1, 0x80 ;  /* 0x0042000000007b1d */ /* 0x000fe20000010000 */
[----:B------:R-:W-:Y:S01]  /*74a0*/  ISETP.NE.AND P1, PT, R71, RZ, PT ;  /* 0x000000ff4700720c */ /* 0x000fe20003f25270 */
[----:B------:R-:W-:Y:S01]  /*74b0*/  UISETP.NE.AND UP0, UPT, UR47, URZ, UPT ;  /* 0x000000ff2f00728c */ /* 0x000fe2000bf05270 */
[----:B------:R-:W-:Y:S11]  /*74c0*/  LEA R2, R27, UR44, 0x3 ;  /* 0x0000002c1b027c11 */ /* 0x000ff6000f8e18ff */
[----:B------:R-:W-:Y:S01]  /*74d0*/  @P1 SHF.L.U32 R3, R65, 0x1f, RZ ;  /* 0x0000001f41031819 */ /* 0x000fe200000006ff */
[----:B------:R-:W-:Y:S06]  /*74e0*/  BRA.U !UP0, `(.L_x_122) ;  /* 0x0000000108247547 */ /* 0x000fec000b800000 */
[----:B-1----:R-:W-:Y:S01]  /*74f0*/  IMAD.U32 R4, RZ, RZ, UR46 ;  /* 0x0000002eff047e24 */ /* 0x002fe2000f8e00ff */
[----:B------:R-:W-:Y:S01]  /*7500*/  MOV R0, UR52 ;  /* 0x0000003400007c02 */ /* 0x000fe20008000f00 */
[----:B------:R-:W-:Y:S03]  /*7510*/  UIADD3 UR4, UPT, UPT, UR46, 0x1, URZ ;  /* 0x000000012e047890 */ /* 0x000fe6000fffe0ff */
[----:B------:R-:W-:Y:S01]  /*7520*/  @P1 LEA R4, R4, UR44, 0x3 ;  /* 0x0000002c04041c11 */ /* 0x000fe2000f8e18ff */
[----:B------:R-:W-:Y:S04]  /*7530*/  UISETP.NE.AND UP0, UPT, UR4, 0x4, UPT ;  /* 0x000000040400788c */ /* 0x000fe8000bf05270 */
[----:B------:R-:W-:Y:S01]  /*7540*/  @P1 VIADD R4, R4, 0x60 ;  /* 0x0000006004041836 */ /* 0x000fe20000000000 */
[----:B------:R-:W-:Y:S04]  /*7550*/  USEL UR46, UR4, URZ, UP0 ;  /* 0x000000ff042e7287 */ /* 0x000fe80008000000 */
[----:B------:R-:W-:Y:S04]  /*7560*/  @P1 PRMT R0, R0, 0x654, R4 ;  /* 0x0000065400001816 */ /* 0x000fe80000000004 */
[----:B------:R3:W-:Y:S04]  /*7570*/  @P1 SYNCS.ARRIVE.TRANS64.RED.A1T0 RZ, [R0+URZ], RZ ;  /* 0x000000ff00ff19a7 */ /* 0x0007e800081004ff */
.L_x_122:
[----:B------:R-:W4:Y:S01]  /*7580*/  @P1 SYNCS.PHASECHK.TRANS64.TRYWAIT P0, [R2+URZ+0x40], R3 ;  /* 0x00004003020015a7 */ /* 0x000f2200080011ff */
[----:B------:R-:W-:Y:S01]  /*7590*/  BSSY B1, `(.L_x_123) ;  /* 0x0000016000017945 */ /* 0x000fe20003800000 */
[----:B----4-:R-:W-:Y:S03]  /*75a0*/  @P1 SEL R73, RZ, 0x1, !P0 ;  /* 0x00000001ff491807 */ /* 0x010fe60004000000 */
[----:B------:R-:W-:Y:S05]  /*75b0*/  @!P1 BRA `(.L_x_124) ;  /* 0x00000000004c9947 */ /* 0x000fea0003800000 */
[----:B------:R-:W-:Y:S01]  /*75c0*/  ISETP.NE.AND P0, PT, R73, RZ, PT ;  /* 0x000000ff4900720c */ /* 0x000fe20003f05270 */
[----:B------:R-:W-:Y:S01]  /*75d0*/  BSSY B0, `(.L_x_125) ;  /* 0x000000b000007945 */ /* 0x000fe20003800000 */
[----:B------:R-:W-:Y:S11]  /*75e0*/  ISETP.NE.AND P1, PT, R74, RZ, PT ;  /* 0x000000ff4a00720c */ /* 0x000ff60003f25270 */
[----:B------:R-:W-:Y:S02]  /*75f0*/  @!UPT UIADD3 URZ, UPT, UPT, URZ, URZ, URZ ;  /* 0x000000fffffff290 */ /* 0x000fe4000fffe0ff */
[C---:B-1----:R-:W-:Y:S01]  /*7600*/  @P1 IMAD R6, R27.reuse, 0x2000, R68 ;  /* 0x000020001b061824 */ /* 0x042fe200078e0244 */
[C---:B------:R-:W-:Y:S01]  /*7610*/  @P1 LEA R4, R27.reuse, R66, 0xd ;  /* 0x000000421b041211 */ /* 0x040fe200078e68ff */
[C---:B------:R-:W-:Y:S02]  /*7620*/  @P1 IMAD R5, R27.reuse, 0x2000, R67 ;  /* 0x000020001b051824 */ /* 0x040fe400078e0243 */
[----:B------:R-:W-:Y:S01]  /*7630*/  @P1 IMAD R3, R27, 0x2000, R62 ;  /* 0x000020001b031824 */ /* 0x000fe200078e023e */
[----:B------:R-:W-:Y:S06]  /*7640*/  @P0 BRA `(.L_x_126) ;  /* 0x00000000000c0947 */ /* 0x000fec0003800000 */
[----:B---3--:R-:W-:Y:S04]  /*7650*/  SHF.L.U32 R0, R65, 0x1f, RZ ;  /* 0x0000001f41007819 */ /* 0x008fe800000006ff */
[----:B------:R-:W1:Y:S02]  /*7660*/  SYNCS.PHASECHK.TRANS64.TRYWAIT P0, [R2+URZ+0x40], R0 ;  /* 0x00004000020075a7 */ /* 0x000e6400080011ff */
[----:B-1----:R-:W-:Y:S05]  /*7670*/  @!P0 BRA `(.L_x_127) ;  /* 0x00000028008c8947 */ /* 0x002fea0003800000 */
.L_x_126:
[----:B------:R-:W-:Y:S05]  /*7680*/  BSYNC B0 ;  /* 0x0000000000007941 */ /* 0x000fea0003800000 */
.L_x_125:
[----:B------:R-:W-:Y:S02]  /*7690*/  ISETP.NE.AND P0, PT, R74, RZ, PT ;  /* 0x000000ff4a00720c */ /* 0x000fe40003f05270 */
[----:B------:R-:W-:Y:S11]  /*76a0*/  IADD3 R27, PT, PT, R27, 0x1, RZ ;  /* 0x000000011b1b7810 */ /* 0x000ff60007ffe0ff */
[----:B------:R4:W1:Y:S04]  /*76b0*/  @P0 LDS.128 R44, [R6] ;  /* 0x00000000062c0984 */ /* 0x0008680000000c00 */
[----:B------:R4:W1:Y:S04]  /*76c0*/  @P0 LDS.128 R40, [R5+0x10] ;  /* 0x0000100005280984 */ /* 0x0008680000000c00 */
[----:B------:R4:W1:Y:S04]  /*76d0*/  @P0 LDS.128 R32, [R4+0x20] ;  /* 0x0000200004200984 */ /* 0x0008680000000c00 */
[----:B------:R4:W1:Y:S02]  /*76e0*/  @P0 LDS.128 R36, [R3+0x30] ;  /* 0x0000300003240984 */ /* 0x0008640000000c00 */
.L_x_124:
[----:B------:R-:W-:Y:S05]  /*76f0*/  BSYNC B1 ;  /* 0x0000000000017941 */ /* 0x000fea0003800000 */
.L_x_123:
[----:B-1-3--:R-:W-:Y:S05]  /*7700*/  VIADD R0, R25, 0x10 ;  /* 0x0000001019007836 */ /* 0x00afea0000000000 */
[----:B------:R-:W-:Y:S04]  /*7710*/  SHF.R.U32.HI R0, RZ, 0x15, R0 ;  /* 0x00000015ff007819 */ /* 0x000fe80000011600 */
[----:B------:R-:W-:Y:S11]  /*7720*/  LOP3.LUT P0, RZ, R0, 0x3, R57, 0x48, !PT ;  /* 0x0000000300ff7812 */ /* 0x000ff60007804839 */
[----:B------:R-:W-:Y:S02]  /*7730*/  @!UPT UIADD3 URZ, UPT, UPT, URZ, URZ, URZ ;  /* 0x000000fffffff290 */ /* 0x000fe4000fffe0ff */
[----:B------:R-:W-:Y:S05]  /*7740*/  @!P0 BRA `(.L_x_128) ;  /* 0x0000000000408947 */ /* 0x000fea0003800000 */
[----:B------:R-:W1:Y:S01]  /*7750*/  LDCU.64 UR8, c[0x4][0x70] ;  /* 0x01000e00ff0877ac */ /* 0x000e620008000a00 */
[----:B----4-:R-:W-:Y:S01]  /*7760*/  MOV R3, 0x0 ;  /* 0x0000000000037802 */ /* 0x010fe20000000f00 */
[----:B------:R-:W-:Y:S02]  /*7770*/  HFMA2 R12, -RZ, RZ, 0, 5.9604644775390625e-08 ;  /* 0x00000001ff0c7431 */ /* 0x000fe400000001ff */
[----:B------:R-:W-:Y:S02]  /*7780*/  IMAD.MOV.U32 R8, RZ, RZ, 0x192 ;  /* 0x00000192ff087424 */ /* 0x000fe400078e00ff */
[----:B------:R-:W-:Y:S01]  /*7790*/  IMAD.MOV.U32 R13, RZ, RZ, RZ ;  /* 0x000000ffff0d7224 */ /* 0x000fe200078e00ff */
[----:B------:R-:W3:Y:S01]  /*77a0*/  LDCU.64 UR6, c[0x4][0x78] ;  /* 0x01000f00ff0677ac */ /* 0x000ee20008000a00 */
[----:B------:R-:W4:Y:S01]  /*77b0*/  LDC.64 R2, c[0x4][R3] ;  /* 0x0100000003027b82 */ /* 0x000f220000000a00 */
[----:B------:R-:W5:Y:S01]  /*77c0*/  LDCU.64 UR4, c[0x4][0x10] ;  /* 0x01000200ff0477ac */ /* 0x000f620008000a00 */
[----:B-1----:R-:W-:Y:S01]  /*77d0*/  MOV R5, UR9 ;  /* 0x0000000900057c02 */ /* 0x002fe20008000f00 */
[----:B------:R-:W-:Y:S01]  /*77e0*/  IMAD.U32 R4, RZ, RZ, UR8 ;  /* 0x00000008ff047e24 */ /* 0x000fe2000f8e00ff */
[----:B---3--:R-:W-:Y:S01]  /*77f0*/  MOV R7, UR7 ;  /* 0x0000000700077c02 */ /* 0x008fe20008000f00 */
[----:B------:R-:W-:Y:S01]  /*7800*/  IMAD.U32 R6, RZ, RZ, UR6 ;  /* 0x00000006ff067e24 */ /* 0x000fe2000f8e00ff */
[----:B-----5:R-:W-:Y:S01]  /*7810*/  MOV R11, UR5 ;  /* 0x00000005000b7c02 */ /* 0x020fe20008000f00 */
[----:B------:R-:W-:Y:S02]  /*7820*/  IMAD.U32 R10, RZ, RZ, UR4 ;  /* 0x00000004ff0a7e24 */ /* 0x000fe4000f8e00ff */
[----:B------:R-:W-:Y:S07]  /*7830*/  LEPC R20, `(.L_x_128) ;  /* 0x000000001014794e */ /* 0x000fee0000000000 */
[----:B--2-4-:R-:W-:Y:S05]  /*7840*/  CALL.ABS.NOINC R2 ;  /* 0x0000000002007343 */ /* 0x014fea0003c00000 */
.L_x_128:
[----:B------:R-:W-:Y:S01]  /*7850*/  ISETP.NE.AND P6, PT, R71, RZ, PT ;  /* 0x000000ff4700720c */ /* 0x000fe20003fc5270 */
[----:B------:R-:W-:Y:S05]  /*7860*/  WARPSYNC.ALL ;  /* 0x0000000000007948 */ /* 0x000fea0003800000 */
[----:B------:R-:W-:Y:S01]  /*7870*/  R2UR UR4, R25 ;  /* 0x00000000190472ca */ /* 0x000fe200000e0000 */
[----:B------:R-:W-:Y:S01]  /*7880*/  IMAD.U32 R0, RZ, RZ, UR46 ;  /* 0x0000002eff007e24 */ /* 0x000fe2000f8e00ff */
[----:B------:R-:W-:Y:S01]  /*7890*/  LOP3.LUT R20, R44, 0xffffe000, RZ, 0xc0, !PT ;  /* 0xffffe0002c147812 */ /* 0x000fe200078ec0ff */
[----:B------:R-:W-:Y:S01]  /*78a0*/  IMAD.U32 R21, RZ, RZ, UR52 ;  /* 0x00000034ff157e24 */ /* 0x000fe2000f8e00ff */
[----:B------:R-:W-:Y:S01]  /*78b0*/  ISETP.NE.AND P0, PT, R70, RZ, PT ;  /* 0x000000ff4600720c */ /* 0x000fe20003f05270 */
[----:B------:R-:W-:Y:S02]  /*78c0*/  BSSY.RECONVERGENT B0, `(.L_x_129) ;  /* 0x000005c000007945 */ /* 0x000fe40003800200 */
[----:B------:R-:W-:Y:S05]  /*78d0*/  @P6 LEA R0, R0, UR44, 0x3 ;  /* 0x0000002c00006c11 */ /* 0x000fea000f8e18ff */
[----:B------:R-:W-:Y:S01]  /*78e0*/  @P6 VIADD R0, R0, 0x60 ;  /* 0x0000006000006836 */ /* 0x000fe20000000000 */
[----:B----4-:R-:W1:Y:S04]  /*78f0*/  LDTM.x16 R4, tmem[UR4+0x10] ;  /* 0x00001004000479ee */ /* 0x010e680008240000 */
[----:B------:R-:W-:Y:S01]  /*7900*/  @P6 PRMT R21, R21, 0x654, R0 ;  /* 0x0000065415156816 */ /* 0x000fe20000000000 */
[C---:B-1----:R-:W-:Y:S01]  /*7910*/  FMUL R0, R24.reuse, R4 ;  /* 0x0000000418007220 */ /* 0x042fe20000400000 */
[C---:B------:R-:W-:Y:S01]  /*7920*/  FMUL R4, R24.reuse, R8 ;  /* 0x0000000818047220 */ /* 0x040fe20000400000 */
[C---:B------:R-:W-:Y:S01]  /*7930*/  FMUL R8, R24.reuse, R12 ;  /* 0x0000000c18087220 */ /* 0x040fe20000400000 */
[C---:B------:R-:W-:Y:S01]  /*7940*/  FMUL R12, R24.reuse, R16 ;  /* 0x00000010180c7220 */ /* 0x040fe20000400000 */
[----:B------:R-:W-:Y:S01]  /*7950*/  LOP3.LUT R16, R45, 0xffffe000, RZ, 0xc0, !PT ;  /* 0xffffe0002d107812 */ /* 0x000fe200078ec0ff */
[C---:B------:R-:W-:Y:S01]  /*7960*/  FMUL R2, R24.reuse, R5 ;  /* 0x0000000518027220 */ /* 0x040fe20000400000 */
[C---:B------:R-:W-:Y:S01]  /*7970*/  FMUL R3, R24.reuse, R6 ;  /* 0x0000000618037220 */ /* 0x040fe20000400000 */
[----:B------:R-:W-:Y:S01]  /*7980*/  FMUL R5, R24, R9 ;  /* 0x0000000918057220 */ /* 0x000fe20000400000 */
[----:B------:R-:W-:Y:S01]  /*7990*/  FFMA R28, R26, R20, R0 ;  /* 0x000000141a1c7223 */ /* 0x000fe20000000000 */
[----:B------:R-:W-:Y:S01]  /*79a0*/  LOP3.LUT R0, R46, 0xffffe000, RZ, 0xc0, !PT ;  /* 0xffffe0002e007812 */ /* 0x000fe200078ec0ff */
[C---:B------:R-:W-:Y:S01]  /*79b0*/  FMUL R6, R24.reuse, R10 ;  /* 0x0000000a18067220 */ /* 0x040fe20000400000 */
[C---:B------:R-:W-:Y:S01]  /*79c0*/  FMUL R9, R24.reuse, R13 ;  /* 0x0000000d18097220 */ /* 0x040fe20000400000 */
[C---:B------:R-:W-:Y:S01]  /*79d0*/  FMUL R10, R24.reuse, R14 ;  /* 0x0000000e180a7220 */ /* 0x040fe20000400000 */
[----:B------:R-:W-:Y:S01]  /*79e0*/  F2FP.TF32.F32.PACK_B R28, R28 ;  /* 0x0000001cff1c723e */ /* 0x000fe200024050ff */
[C---:B------:R-:W-:Y:S01]  /*79f0*/  FMUL R13, R24.reuse, R17 ;  /* 0x00000011180d7220 */ /* 0x040fe20000400000 */
[----:B------:R-:W-:Y:S01]  /*7a00*/  LOP3.LUT R17, R47, 0xffffe000, RZ, 0xc0, !PT ;  /* 0xffffe0002f117812 */ /* 0x000fe200078ec0ff */
[----:B------:R-:W-:Y:S01]  /*7a10*/  FMUL R14, R24, R18 ;  /* 0x00000012180e7220 */ /* 0x000fe20000400000 */
[----:B------:R-:W-:Y:S01]  /*7a20*/  LOP3.LUT R18, R40, 0xffffe000, RZ, 0xc0, !PT ;  /* 0xffffe00028127812 */ /* 0x000fe200078ec0ff */
[----:B------:R-:W-:Y:S01]  /*7a30*/  FFMA R29, R26, R16, R2 ;  /* 0x000000101a1d7223 */ /* 0x000fe20000000002 */
[----:B------:R-:W-:Y:S01]  /*7a40*/  LOP3.LUT R2, R41, 0xffffe000, RZ, 0xc0, !PT ;  /* 0xffffe00029027812 */ /* 0x000fe200078ec0ff */
[----:B------:R-:W-:Y:S01]  /*7a50*/  FMUL R7, R24, R7 ;  /* 0x0000000718077220 */ /* 0x000fe20000400000 */
[----:B------:R-:W-:Y:S01]  /*7a60*/  LOP3.LUT R16, R33, 0xffffe000, RZ, 0xc0, !PT ;  /* 0xffffe00021107812 */ /* 0x000fe200078ec0ff */
[----:B------:R-:W-:Y:S01]  /*7a70*/  FFMA R30, R26, R0, R3 ;  /* 0x000000001a1e7223 */ /* 0x000fe20000000003 */
[----:B------:R-:W-:Y:S01]  /*7a80*/  LOP3.LUT R0, R42, 0xffffe000, RZ, 0xc0, !PT ;  /* 0xffffe0002a007812 */ /* 0x000fe200078ec0ff */
[C---:B------:R-:W-:Y:S01]  /*7a90*/  FFMA R31, R26.reuse, R17, R7 ;  /* 0x000000111a1f7223 */ /* 0x040fe20000000007 */
[----:B------:R-:W-:Y:S01]  /*7aa0*/  F2FP.TF32.F32.PACK_B R29, R29 ;  /* 0x0000001dff1d723e */ /* 0x000fe200024050ff */
[C---:B------:R-:W-:Y:S01]  /*7ab0*/  FFMA R4, R26.reuse, R18, R4 ;  /* 0x000000121a047223 */ /* 0x040fe20000000004 */
[----:B------:R-:W-:Y:S01]  /*7ac0*/  F2FP.TF32.F32.PACK_B R30, R30 ;  /* 0x0000001eff1e723e */ /* 0x000fe200024050ff */
[----:B------:R-:W-:Y:S01]  /*7ad0*/  FFMA R5, R26, R2, R5 ;  /* 0x000000021a057223 */ /* 0x000fe20000000005 */
[----:B------:R-:W-:Y:S01]  /*7ae0*/  LOP3.LUT R2, R43, 0xffffe000, RZ, 0xc0, !PT ;  /* 0xffffe0002b027812 */ /* 0x000fe200078ec0ff */
[----:B------:R-:W-:Y:S01]  /*7af0*/  FMUL R11, R24, R11 ;  /* 0x0000000b180b7220 */ /* 0x000fe20000400000 */
[----:B------:R-:W-:Y:S01]  /*7b00*/  F2FP.TF32.F32.PACK_B R31, R31 ;  /* 0x0000001fff1f723e */ /* 0x000fe200024050ff */
[----:B------:R-:W-:Y:S01]  /*7b10*/  FFMA R6, R26, R0, R6 ;  /* 0x000000001a067223 */ /* 0x000fe20000000006 */
[----:B------:R-:W-:Y:S01]  /*7b20*/  LOP3.LUT R3, R32, 0xffffe000, RZ, 0xc0, !PT ;  /* 0xffffe00020037812 */ /* 0x000fe200078ec0ff */
[----:B------:R-:W-:Y:S01]  /*7b30*/  FFMA R7, R26, R2, R11 ;  /* 0x000000021a077223 */ /* 0x000fe2000000000b */
[----:B------:R-:W-:Y:S01]  /*7b40*/  F2FP.TF32.F32.PACK_B R4, R4 ;  /* 0x00000004ff04723e */ /* 0x000fe200024050ff */
[----:B------:R1:W-:Y:S01]  /*7b50*/  STS.128 [R68+0x2000], R28 ;  /* 0x0020001c44007388 */ /* 0x0003e20000000c00 */
[----:B------:R-:W-:Y:S01]  /*7b60*/  LOP3.LUT R0, R34, 0xffffe000, RZ, 0xc0, !PT ;  /* 0xffffe00022007812 */ /* 0x000fe200078ec0ff */
[----:B------:R-:W-:Y:S01]  /*7b70*/  FMUL R15, R24, R15 ;  /* 0x0000000f180f7220 */ /* 0x000fe20000400000 */
[----:B------:R-:W-:Y:S01]  /*7b80*/  LOP3.LUT R2, R35, 0xffffe000, RZ, 0xc0, !PT ;  /* 0xffffe00023027812 */ /* 0x000fe200078ec0ff */
[C---:B------:R-:W-:Y:S01]  /*7b90*/  FFMA R8, R26.reuse, R3, R8 ;  /* 0x000000031a087223 */ /* 0x040fe20000000008 */
[----:B------:R-:W-:Y:S01]  /*7ba0*/  F2FP.TF32.F32.PACK_B R5, R5 ;  /* 0x00000005ff05723e */ /* 0x000fe200024050ff */
[C---:B------:R-:W-:Y:S01]  /*7bb0*/  FFMA R9, R26.reuse, R16, R9 ;  /* 0x000000101a097223 */ /* 0x040fe20000000009 */
[----:B------:R-:W-:Y:S01]  /*7bc0*/  F2FP.TF32.F32.PACK_B R6, R6 ;  /* 0x00000006ff06723e */ /* 0x000fe200024050ff */
[C---:B------:R-:W-:Y:S01]  /*7bd0*/  FFMA R10, R26.reuse, R0, R10 ;  /* 0x000000001a0a7223 */ /* 0x040fe2000000000a */
[----:B------:R-:W-:Y:S01]  /*7be0*/  F2FP.TF32.F32.PACK_B R7, R7 ;  /* 0x00000007ff07723e */ /* 0x000fe200024050ff */
[----:B------:R-:W-:Y:S01]  /*7bf0*/  FFMA R11, R26, R2, R15 ;  /* 0x000000021a0b7223 */ /* 0x000fe2000000000f */
[----:B------:R-:W-:Y:S01]  /*7c00*/  LOP3.LUT R0, R36, 0xffffe000, RZ, 0xc0, !PT ;  /* 0xffffe00024007812 */ /* 0x000fe200078ec0ff */
[----:B------:R-:W-:Y:S01]  /*7c10*/  FMUL R19, R24, R19 ;  /* 0x0000001318137220 */ /* 0x000fe20000400000 */
        /* <DEDUP_REMOVED lines=16> */
[----:B------:R-:W-:Y:S02]  /*7d20*/  F2FP.TF32.F32.PACK_B R15, R15 ;  /* 0x0000000fff0f723e */ /* 0x000fe400024050ff */
[----:B------:R-:W-:Y:S02]  /*7d30*/  LEA R0, R27, UR44, 0x3 ;  /* 0x0000002c1b007c11 */ /* 0x000fe4000f8e18ff */
[----:B------:R-:W-:Y:S01]  /*7d40*/  @P6 SHF.L.U32 R2, R65, 0x1f, RZ ;  /* 0x0000001f41026819 */ /* 0x000fe200000006ff */
        /* <DEDUP_REMOVED lines=10> */
[----:B------:R-:W-:Y:S02]  /*7df0*/  UIADD3 UR9, UPT, UPT, UR49, 0x10, URZ ;  /* 0x0000001031097890 */ /* 0x000fe4000fffe0ff */
[----:B------:R-:W-:Y:S01]  /*7e00*/  UIADD3 UR8, UPT, UPT, UR44, 0x2200, URZ ;  /* 0x000022002c087890 */ /* 0x000fe2000fffe0ff */
[----:B------:R-:W-:Y:S01]  /*7e10*/  UMOV UR10, UR50 ;  /* 0x00000032000a7c82 */ /* 0x000fe20008000000 */
[----:B------:R-:W-:Y:S01]  /*7e20*/  UMOV UR11, UR36 ;  /* 0x00000024000b7c82 */ /* 0x000fe20008000000 */
[----:B---3--:R-:W-:Y:S04]  /*7e30*/  UIADD3 UR4, UP0, UPT, UR6, 0x680, URZ ;  /* 0x0000068006047890 */ /* 0x008fe8000ff1e0ff */
[----:B------:R-:W-:Y:S09]  /*7e40*/  UIADD3.X UR5, UPT, UPT, URZ, UR7, URZ, UP0, !UPT ;  /* 0x00000007ff057290 */ /* 0x000ff200087fe4ff */
[----:B------:R3:W-:Y:S01]  /*7e50*/  UTMASTG.3D [UR8], [UR4] ;  /* 0x00000008040073b5 */ /* 0x0007e20008010000 */
[----:B------:R0:W-:Y:S01]  /*7e60*/  UTMACMDFLUSH ;  /* 0x00000000000079b7 */ /* 0x0001e20000000000 */
[----:B---3--:R-:W-:Y:S04]  /*7e70*/  DEPBAR.LE SB0, 0x1 ;  /* 0x000080400000791a */ /* 0x008fe80000000000 */
.L_x_130:
[----:B------:R-:W-:Y:S05]  /*7e80*/  BSYNC.RECONVERGENT B0 ;  /* 0x0000000000007941 */ /* 0x000fea0003800200 */
.L_x_129:
[----:B------:R-:W-:Y:S01]  /*7e90*/  BAR.SYNC.DEFER_BLOCKING 0x1, 0x80 ;  /* 0x0042000000007b1d */ /* 0x000fe20000010000 */
[----:B------:R-:W-:Y:S04]  /*7ea0*/  UIADD3 UR4, UPT, UPT, UR46, 0x1, URZ ;  /* 0x000000012e047890 */ /* 0x000fe8000fffe0ff */
[----:B------:R-:W-:Y:S04]  /*7eb0*/  UISETP.NE.AND UP0, UPT, UR4, 0x4, UPT ;  /* 0x000000040400788c */ /* 0x000fe8000bf05270 */
[----:B------:R-:W-:Y:S01]  /*7ec0*/  USEL UR45, UR4, URZ, UP0 ;  /* 0x000000ff042d7287 */ /* 0x000fe20008000000 */
[----:B------:R3:W-:Y:S01]  /*7ed0*/  @P6 SYNCS.ARRIVE.TRANS64.RED.A1T0 RZ, [R21+URZ], RZ ;  /* 0x000000ff15ff69a7 */ /* 0x0007e200081004ff */
[----:B------:R-:W-:Y:S01]  /*7ee0*/  BSSY B1, `(.L_x_131) ;  /* 0x0000017000017945 */ /* 0x000fe20003800000 */
[----:B------:R-:W4:Y:S02]  /*7ef0*/  @P6 SYNCS.PHASECHK.TRANS64.TRYWAIT P0, [R0+URZ+0x40], R2 ;  /* 0x00004002000065a7 */ /* 0x000f2400080011ff */
[----:B----4-:R-:W-:Y:S01]  /*7f00*/  @P6 SEL R73, RZ, 0x1, !P0 ;  /* 0x00000001ff496807 */ /* 0x010fe20004000000 */
[----:B---3--:R-:W-:Y:S06]  /*7f10*/  @!P6 BRA `(.L_x_132) ;  /* 0x00000000004ce947 */ /* 0x008fec0003800000 */
        /* <DEDUP_REMOVED lines=9> */
[----:B------:R-:W-:Y:S04]  /*7fb0*/  SHF.L.U32 R6, R65, 0x1f, RZ ;  /* 0x0000001f41067819 */ /* 0x000fe800000006ff */
[----:B------:R-:W1:Y:S02]  /*7fc0*/  SYNCS.PHASECHK.TRANS64.TRYWAIT P0, [R0+URZ+0x40], R6 ;  /* 0x00004006000075a7 */ /* 0x000e6400080011ff */
[----:B-1----:R-:W-:Y:S05]  /*7fd0*/  @!P0 BRA `(.L_x_135) ;  /* 0x0000002000488947 */ /* 0x002fea0003800000 */
.L_x_134:
[----:B------:R-:W-:Y:S05]  /*7fe0*/  BSYNC B0 ;  /* 0x0000000000007941 */ /* 0x000fea0003800000 */
.L_x_133:
[----:B------:R-:W-:Y:S02]  /*7ff0*/  ISETP.NE.AND P0, PT, R74, RZ, PT ;  /* 0x000000ff4a00720c */ /* 0x000fe40003f05270 */
[----:B------:R-:W-:Y:S11]  /*8000*/  IADD3 R27, PT, PT, R27, 0x1, RZ ;  /* 0x000000011b1b7810 */ /* 0x000ff60007ffe0ff */
[----:B------:R3:W4:Y:S04]  /*8010*/  @P0 LDS.128 R44, [R5] ;  /* 0x00000000052c0984 */ /* 0x0007280000000c00 */
[----:B------:R3:W1:Y:S04]  /*8020*/  @P0 LDS.128 R40, [R4+0x10] ;  /* 0x0000100004280984 */ /* 0x0006680000000c00 */
[----:B------:R3:W1:Y:S04]  /*8030*/  @P0 LDS.128 R32, [R3+0x20] ;  /* 0x0000200003200984 */ /* 0x0006680000000c00 */
[----:B------:R3:W1:Y:S02]  /*8040*/  @P0 LDS.128 R36, [R2+0x30] ;  /* 0x0000300002240984 */ /* 0x0006640000000c00 */
.L_x_132:
[----:B------:R-:W-:Y:S05]  /*8050*/  BSYNC B1 ;  /* 0x0000000000017941 */ /* 0x000fea0003800000 */
.L_x_131:
[----:B-1----:R-:W-:Y:S05]  /*8060*/  VIADD R0, R25, 0x20 ;  /* 0x0000002019007836 */ /* 0x002fea0000000000 */
[----:B------:R-:W-:Y:S04]  /*8070*/  SHF.R.U32.HI R0, RZ, 0x15, R0 ;  /* 0x00000015ff007819 */ /* 0x000fe80000011600 */
[----:B------:R-:W-:Y:S11]  /*8080*/  LOP3.LUT P0, RZ, R0, 0x3, R57, 0x48, !PT ;  /* 0x0000000300ff7812 */ /* 0x000ff60007804839 */
[----:B------:R-:W-:Y:S02]  /*8090*/  @!UPT UIADD3 URZ, UPT, UPT, URZ, URZ, URZ ;  /* 0x000000fffffff290 */ /* 0x000fe4000fffe0ff */
[----:B------:R-:W-:Y:S05]  /*80a0*/  @!P0 BRA `(.L_x_136) ;  /* 0x0000000000408947 */ /* 0x000fea0003800000 */
[----:B------:R-:W1:Y:S01]  /*80b0*/  LDCU.64 UR8, c[0x4][0x70] ;  /* 0x01000e00ff0877ac */ /* 0x000e620008000a00 */
[----:B---3--:R-:W-:Y:S01]  /*80c0*/  MOV R3, 0x0 ;  /* 0x0000000000037802 */ /* 0x008fe20000000f00 */
[----:B------:R-:W-:Y:S02]  /*80d0*/  HFMA2 R12, -RZ, RZ, 0, 5.9604644775390625e-08 ;  /* 0x00000001ff0c7431 */ /* 0x000fe400000001ff */
[----:B------:R-:W-:Y:S02]  /*80e0*/  IMAD.MOV.U32 R8, RZ, RZ, 0x192 ;  /* 0x00000192ff087424 */ /* 0x000fe400078e00ff */
[----:B------:R-:W-:Y:S01]  /*80f0*/  IMAD.MOV.U32 R13, RZ, RZ, RZ ;  /* 0x000000ffff0d7224 */ /* 0x000fe200078e00ff */
[----:B------:R-:W3:Y:S01]  /*8100*/  LDCU.64 UR6, c[0x4][0x78] ;  /* 0x01000f00ff0677ac */ /* 0x000ee20008000a00 */
[----:B------:R-:W2:Y:S01]  /*8110*/  LDC.64 R2, c[0x4][R3] ;  /* 0x0100000003027b82 */ /* 0x000ea20000000a00 */
        /* <DEDUP_REMOVED lines=9> */
.L_x_136:
[----:B------:R-:W-:Y:S01]  /*81b0*/  ISETP.NE.AND P6, PT, R71, RZ, PT ;  /* 0x000000ff4700720c */ /* 0x000fe20003fc5270 */
[----:B------:R-:W-:Y:S05]  /*81c0*/  WARPSYNC.ALL ;  /* 0x0000000000007948 */ /* 0x000fea0003800000 */
[----:B------:R-:W-:Y:S01]  /*81d0*/  R2UR UR4, R25 ;  /* 0x00000000190472ca */ /* 0x000fe200000e0000 */
[----:B------:R-:W-:Y:S01]  /*81e0*/  IMAD.U32 R0, RZ, RZ, UR45 ;  /* 0x0000002dff007e24 */ /* 0x000fe2000f8e00ff */
[----:B----4-:R-:W-:Y:S01]  /*81f0*/  LOP3.LUT R20, R44, 0xffffe000, RZ, 0xc0, !PT ;  /* 0xffffe0002c147812 */ /* 0x010fe200078ec0ff */
[----:B------:R-:W-:Y:S01]  /*8200*/  IMAD.U32 R21, RZ, RZ, UR52 ;  /* 0x00000034ff157e24 */ /* 0x000fe2000f8e00ff */
[----:B------:R-:W-:Y:S01]  /*8210*/  ISETP.NE.AND P0, PT, R70, RZ, PT ;  /* 0x000000ff4600720c */ /* 0x000fe20003f05270 */
[----:B------:R-:W-:Y:S02]  /*8220*/  BSSY.RECONVERGENT B0, `(.L_x_137) ;  /* 0x000005c000007945 */ /* 0x000fe40003800200 */
[----:B------:R-:W-:Y:S05]  /*8230*/  @P6 LEA R0, R0, UR44, 0x3 ;  /* 0x0000002c00006c11 */ /* 0x000fea000f8e18ff */
[----:B------:R-:W-:Y:S01]  /*8240*/  @P6 VIADD R0, R0, 0x60 ;  /* 0x0000006000006836 */ /* 0x000fe20000000000 */
[----:B---3--:R-:W1:Y:S04]  /*8250*/  LDTM.x16 R4, tmem[UR4+0x20] ;  /* 0x00002004000479ee */ /* 0x008e680008240000 */
        /* <DEDUP_REMOVED lines=88> */
.L_x_138:
[----:B------:R-:W-:Y:S05]  /*87e0*/  BSYNC.RECONVERGENT B0 ;  /* 0x0000000000007941 */ /* 0x000fea0003800200 */
.L_x_137:
        /* <DEDUP_REMOVED lines=21> */
.L_x_142:
[----:B------:R-:W-:Y:S05]  /*8940*/  BSYNC B0 ;  /* 0x0000000000007941 */ /* 0x000fea0003800000 */
.L_x_141:
[----:B------:R-:W-:Y:S11]  /*8950*/  ISETP.NE.AND P0, PT, R74, RZ, PT ;  /* 0x000000ff4a00720c */ /* 0x000ff60003f05270 */
[----:B------:R-:W-:Y:S02]  /*8960*/  @!UPT UIADD3 URZ, UPT, UPT, URZ, URZ, URZ ;  /* 0x000000fffffff290 */ /* 0x000fe4000fffe0ff */
[----:B------:R3:W4:Y:S04]  /*8970*/  @P0 LDS.128 R44, [R4] ;  /* 0x00000000042c0984 */ /* 0x0007280000000c00 */
[----:B------:R3:W1:Y:S04]  /*8980*/  @P0 LDS.128 R40, [R3+0x10] ;  /* 0x0000100003280984 */ /* 0x0006680000000c00 */
[----:B------:R3:W1:Y:S04]  /*8990*/  @P0 LDS.128 R32, [R2+0x20] ;  /* 0x0000200002200984 */ /* 0x0006680000000c00 */
[----:B------:R3:W1:Y:S02]  /*89a0*/  @P0 LDS.128 R36, [R27+0x30] ;  /* 0x000030001b240984 */ /* 0x0006640000000c00 */
.L_x_140:
[----:B------:R-:W-:Y:S05]  /*89b0*/  BSYNC B1 ;  /* 0x0000000000017941 */ /* 0x000fea0003800000 */
.L_x_139:
        /* <DEDUP_REMOVED lines=21> */
.L_x_144:
[----:B------:R-:W-:Y:S01]  /*8b10*/  ISETP.NE.AND P0, PT, R70, RZ, PT ;  /* 0x000000ff4600720c */ /* 0x000fe20003f05270 */
[----:B------:R-:W-:Y:S05]  /*8b20*/  WARPSYNC.ALL ;  /* 0x0000000000007948 */ /* 0x000fea0003800000 */
[----:B------:R-:W-:Y:S01]  /*8b30*/  R2UR UR4, R25 ;  /* 0x00000000190472ca */ /* 0x000fe200000e0000 */
[----:B------:R-:W-:Y:S01]  /*8b40*/  VIADD R72, R72, 0xd0 ;  /* 0x000000d048487836 */ /* 0x000fe20000000000 */
[----:B----4-:R-:W-:Y:S01]  /*8b50*/  LOP3.LUT R0, R44, 0xffffe000, RZ, 0xc0, !PT ;  /* 0xffffe0002c007812 */ /* 0x010fe200078ec0ff */
[----:B------:R-:W-:Y:S01]  /*8b60*/  BSSY.RECONVERGENT B0, `(.L_x_145) ;  /* 0x000005a000007945 */ /* 0x000fe20003800200 */
[----:B---3--:R-:W-:Y:S02]  /*8b70*/  LOP3.LUT R2, R45, 0xffffe000, RZ, 0xc0, !PT ;  /* 0xffffe0002d027812 */ /* 0x008fe400078ec0ff */
[----:B------:R-:W-:Y:S02]  /*8b80*/  LOP3.LUT R3, R46, 0xffffe000, RZ, 0xc0, !PT ;  /* 0xffffe0002e037812 */ /* 0x000fe400078ec0ff */
[----:B------:R-:W-:Y:S02]  /*8b90*/  LOP3.LUT R20, R47, 0xffffe000, RZ, 0xc0, !PT ;  /* 0xffffe0002f147812 */ /* 0x000fe400078ec0ff */
[----:B------:R-:W-:Y:S02]  /*8ba0*/  LOP3.LUT R21, R40, 0xffffe000, RZ, 0xc0, !PT ;  /* 0xffffe00028157812 */ /* 0x000fe400078ec0ff */
[----:B------:R-:W-:Y:S01]  /*8bb0*/  LOP3.LUT R25, R41, 0xffffe000, RZ, 0xc0, !PT ;  /* 0xffffe00029197812 */ /* 0x000fe200078ec0ff */
[----:B------:R-:W1:Y:S01]  /*8bc0*/  LDTM.x16 R4, tmem[UR4+0x30] ;  /* 0x00003004000479ee */ /* 0x000e620008240000 */
[----:B------:R-:W-:Y:S01]  /*8bd0*/  LOP3.LUT R27, R42, 0xffffe000, RZ, 0xc0, !PT ;  /* 0xffffe0002a1b7812 */ /* 0x000fe200078ec0ff */
[----:B------:R-:W-:Y:S01]  /*8be0*/  NOP ;  /* 0x0000000000007918 */ /* 0x000fe20000000000 */
[----:B------:R-:W-:Y:S02]  /*8bf0*/  LOP3.LUT R28, R43, 0xffffe000, RZ, 0xc0, !PT ;  /* 0xffffe0002b1c7812 */ /* 0x000fe400078ec0ff */
[----:B------:R-:W-:Y:S02]  /*8c00*/  LOP3.LUT R72, R72, 0xfefffff8, RZ, 0xc0, !PT ;  /* 0xfefffff848487812 */ /* 0x000fe400078ec0ff */
[----:B------:R-:W-:Y:S02]  /*8c10*/  LOP3.LUT R29, R32, 0xffffe000, RZ, 0xc0, !PT ;  /* 0xffffe000201d7812 */ /* 0x000fe400078ec0ff */
[----:B------:R-:W-:Y:S01]  /*8c20*/  LOP3.LUT R30, R33, 0xffffe000, RZ, 0xc0, !PT ;  /* 0xffffe000211e7812 */ /* 0x000fe200078ec0ff */
[----:B-1----:R1:W-:Y:S01]  /*8c30*/  SYNCS.ARRIVE.TRANS64.RED.A1T0 RZ, [R72+URZ], RZ ;  /* 0x000000ff48ff79a7 */ /* 0x0023e200081004ff */
[----:B------:R-:W-:Y:S02]  /*8c40*/  LOP3.LUT R31, R34, 0xffffe000, RZ, 0xc0, !PT ;  /* 0xffffe000221f7812 */ /* 0x000fe400078ec0ff */
[----:B------:R-:W-:Y:S02]  /*8c50*/  LOP3.LUT R32, R35, 0xffffe000, RZ, 0xc0, !PT ;  /* 0xffffe00023207812 */ /* 0x000fe400078ec0ff */
[----:B------:R-:W-:Y:S02]  /*8c60*/  LOP3.LUT R33, R36, 0xffffe000, RZ, 0xc0, !PT ;  /* 0xffffe00024217812 */ /* 0x000fe400078ec0ff */
[----:B------:R-:W-:Y:S02]  /*8c70*/  LOP3.LUT R34, R37, 0xffffe000, RZ, 0xc0, !PT ;  /* 0xffffe00025227812 */ /* 0x000fe400078ec0ff */
[----:B------:R-:W-:Y:S02]  /*8c80*/  LOP3.LUT R35, R38, 0xffffe000, RZ, 0xc0, !PT ;  /* 0xffffe00026237812 */ /* 0x000fe400078ec0ff */
[----:B------:R-:W-:Y:S01]  /*8c90*/  LOP3.LUT R36, R39, 0xffffe000, RZ, 0xc0, !PT ;  /* 0xffffe00027247812 */ /* 0x000fe200078ec0ff */
[C---:B------:R-:W-:Y:S01]  /*8ca0*/  FMUL R4, R24.reuse, R4 ;  /* 0x0000000418047220 */ /* 0x040fe20000400000 */
[C---:B------:R-:W-:Y:S01]  /*8cb0*/  FMUL R5, R24.reuse, R5 ;  /* 0x0000000518057220 */ /* 0x040fe20000400000 */
[C---:B------:R-:W-:Y:S01]  /*8cc0*/  FMUL R6, R24.reuse, R6 ;  /* 0x0000000618067220 */ /* 0x040fe20000400000 */
[----:B------:R-:W-:Y:S01]  /*8cd0*/  FMUL R7, R24, R7 ;  /* 0x0000000718077220 */ /* 0x000fe20000400000 */
[C---:B------:R-:W-:Y:S01]  /*8ce0*/  FFMA R4, R26.reuse, R0, R4 ;  /* 0x000000001a047223 */ /* 0x040fe20000000004 */
[C---:B------:R-:W-:Y:S01]  /*8cf0*/  FFMA R5, R26.reuse, R2, R5 ;  /* 0x000000021a057223 */ /* 0x040fe20000000005 */
[C---:B------:R-:W-:Y:S01]  /*8d00*/  FFMA R6, R26.reuse, R3, R6 ;  /* 0x000000031a067223 */ /* 0x040fe20000000006 */
[----:B------:R-:W-:Y:S01]  /*8d10*/  FFMA R7, R26, R20, R7 ;  /* 0x000000141a077223 */ /* 0x000fe20000000007 */
[C---:B------:R-:W-:Y:S01]  /*8d20*/  FMUL R8, R24.reuse, R8 ;  /* 0x0000000818087220 */ /* 0x040fe20000400000 */
[C---:B------:R-:W-:Y:S01]  /*8d30*/  FMUL R9, R24.reuse, R9 ;  /* 0x0000000918097220 */ /* 0x040fe20000400000 */
[C---:B------:R-:W-:Y:S01]  /*8d40*/  FMUL R10, R24.reuse, R10 ;  /* 0x0000000a180a7220 */ /* 0x040fe20000400000 */
[----:B------:R-:W-:Y:S01]  /*8d50*/  FMUL R11, R24, R11 ;  /* 0x0000000b180b7220 */ /* 0x000fe20000400000 */
[----:B------:R-:W-:Y:S01]  /*8d60*/  F2FP.TF32.F32.PACK_B R4, R4 ;  /* 0x00000004ff04723e */ /* 0x000fe200024050ff */
[C---:B------:R-:W-:Y:S01]  /*8d70*/  FFMA R8, R26.reuse, R21, R8 ;  /* 0x000000151a087223 */ /* 0x040fe20000000008 */
[----:B------:R-:W-:Y:S01]  /*8d80*/  F2FP.TF32.F32.PACK_B R5, R5 ;  /* 0x00000005ff05723e */ /* 0x000fe200024050ff */
[C---:B------:R-:W-:Y:S01]  /*8d90*/  FFMA R9, R26.reuse, R25, R9 ;  /* 0x000000191a097223 */ /* 0x040fe20000000009 */
[----:B------:R-:W-:Y:S01]  /*8da0*/  F2FP.TF32.F32.PACK_B R6, R6 ;  /* 0x00000006ff06723e */ /* 0x000fe200024050ff */
[C---:B------:R-:W-:Y:S01]  /*8db0*/  FFMA R10, R26.reuse, R27, R10 ;  /* 0x0000001b1a0a7223 */ /* 0x040fe2000000000a */
[----:B------:R-:W-:Y:S01]  /*8dc0*/  F2FP.TF32.F32.PACK_B R7, R7 ;  /* 0x00000007ff07723e */ /* 0x000fe200024050ff */
[----:B------:R-:W-:Y:S01]  /*8dd0*/  FFMA R11, R26, R28, R11 ;  /* 0x0000001c1a0b7223 */ /* 0x000fe2000000000b */
[C---:B------:R-:W-:Y:S01]  /*8de0*/  FMUL R12, R24.reuse, R12 ;  /* 0x0000000c180c7220 */ /* 0x040fe20000400000 */
[----:B------:R-:W-:Y:S01]  /*8df0*/  F2FP.TF32.F32.PACK_B R8, R8 ;  /* 0x00000008ff08723e */ /* 0x000fe200024050ff */
[C---:B------:R-:W-:Y:S01]  /*8e00*/  FMUL R13, R24.reuse, R13 ;  /* 0x0000000d180d7220 */ /* 0x040fe20000400000 */
[----:B------:R1:W-:Y:S01]  /*8e10*/  STS.128 [R68+0x6000], R4 ;  /* 0x0060000444007388 */ /* 0x0003e20000000c00 */
        /* <DEDUP_REMOVED lines=8> */
[----:B------:R-:W-:Y:S01]  /*8ea0*/  FFMA R15, R26, R32, R15 ;  /* 0x000000201a0f7223 */ /* 0x000fe2000000000f */
[C---:B------:R-:W-:Y:S01]  /*8eb0*/  FMUL R16, R24.reuse, R16 ;  /* 0x0000001018107220 */ /* 0x040fe20000400000 */
[----:B------:R-:W-:Y:S01]  /*8ec0*/  F2FP.TF32.F32.PACK_B R12, R12 ;  /* 0x0000000cff0c723e */ /* 0x000fe200024050ff */
[----:B------:R1:W-:Y:S01]  /*8ed0*/  STS.128 [R67+0x6010], R8 ;  /* 0x0060100843007388 */ /* 0x0003e20000000c00 */
        /* <DEDUP_REMOVED lines=10> */
[----:B------:R-:W-:Y:S02]  /*8f80*/  F2FP.TF32.F32.PACK_B R16, R16 ;  /* 0x00000010ff10723e */ /* 0x000fe400024050ff */
[----:B------:R1:W-:Y:S01]  /*8f90*/  STS.128 [R66+0x6020], R12 ;  /* 0x0060200c42007388 */ /* 0x0003e20000000c00 */
[----:B------:R-:W-:Y:S02]  /*8fa0*/  F2FP.TF32.F32.PACK_B R17, R17 ;  /* 0x00000011ff11723e */ /* 0x000fe400024050ff */
        /* <DEDUP_REMOVED lines=21> */
.L_x_146:
[----:B------:R-:W-:Y:S05]  /*9100*/  BSYNC.RECONVERGENT B0 ;  /* 0x0000000000007941 */ /* 0x000fea0003800200 */
.L_x_145:
[----:B------:R-:W-:Y:S01]  /*9110*/  BAR.SYNC.DEFER_BLOCKING 0x1, 0x80 ;  /* 0x0042000000007b1d */ /* 0x000fe20000010000 */
[----:B------:R-:W-:Y:S01]  /*9120*/  UISETP.NE.AND UP0, UPT, UR47, -0x4, UPT ;  /* 0xfffffffc2f00788c */ /* 0x000fe2000bf05270 */
[----:B------:R-:W-:Y:S08]  /*9130*/  IADD3 R22, PT, PT, R22, 0x1, RZ ;  /* 0x0000000116167810 */ /* 0x000ff00007ffe0ff */
[----:B------:R-:W-:Y:S05]  /*9140*/  BRA.U !UP0, `(.L_x_147) ;  /* 0x0000000108287547 */ /* 0x000fea000b800000 */
[----:B------:R-:W-:Y:S01]  /*9150*/  ISETP.NE.AND P0, PT, R71, RZ, PT ;  /* 0x000000ff4700720c */ /* 0x000fe20003f05270 */
[----:B------:R-:W-:Y:S01]  /*9160*/  IMAD.U32 R2, RZ, RZ, UR46 ;  /* 0x0000002eff027e24 */ /* 0x000fe2000f8e00ff */
[----:B------:R-:W-:Y:S01]  /*9170*/  UIADD3 UR4, UPT, UPT, UR46, 0x1, URZ ;  /* 0x000000012e047890 */ /* 0x000fe2000fffe0ff */
[----:B------:R-:W-:Y:S03]  /*9180*/  IMAD.U32 R0, RZ, RZ, UR52 ;  /* 0x00000034ff007e24 */ /* 0x000fe6000f8e00ff */
[----:B------:R-:W-:Y:S04]  /*9190*/  UISETP.NE.AND UP0, UPT, UR4, 0x4, UPT ;  /* 0x000000040400788c */ /* 0x000fe8000bf05270 */
[----:B------:R-:W-:Y:S03]  /*91a0*/  USEL UR46, UR4, URZ, UP0 ;  /* 0x000000ff042e7287 */ /* 0x000fe60008000000 */
[----:B------:R-:W-:Y:S05]  /*91b0*/  @P0 LEA R2, R2, UR44, 0x3 ;  /* 0x0000002c02020c11 */ /* 0x000fea000f8e18ff */
[----:B------:R-:W-:Y:S05]  /*91c0*/  @P0 VIADD R2, R2, 0x60 ;  /* 0x0000006002020836 */ /* 0x000fea0000000000 */
[----:B------:R-:W-:Y:S04]  /*91d0*/  @P0 PRMT R0, R0, 0x654, R2 ;  /* 0x0000065400000816 */ /* 0x000fe80000000002 */
[----:B------:R3:W-:Y:S03]  /*91e0*/  @P0 SYNCS.ARRIVE.TRANS64.RED.A1T0 RZ, [R0+URZ], RZ ;  /* 0x000000ff00ff09a7 */ /* 0x0007e600081004ff */
.L_x_147:
[----:B------:R-:W-:Y:S01]  /*91f0*/  R2UR UR4, R58 ;  /* 0x000000003a0472ca */ /* 0x000fe200000e0000 */
[----:B------:R-:W-:Y:S01]  /*9200*/  UISETP.NE.AND UP0, UPT, UR62, URZ, UPT ;  /* 0x000000ff3e00728c */ /* 0x000fe2000bf05270 */
[----:B------:R-:W-:Y:S01]  /*9210*/  ISETP.NE.AND P0, PT, R61, 0x2, PT ;  /* 0x000000023d00780c */ /* 0x000fe20003f05270 */
[----:B------:R-:W-:Y:S01]  /*9220*/  UIADD3 UR16, UPT, UPT, UR38, UR63, URZ ;  /* 0x0000003f26107290 */ /* 0x000fe2000fffe0ff */
[----:B------:R-:W-:Y:S01]  /*9230*/  ISETP.NE.AND P1, PT, R22, 0x4, PT ;  /* 0x000000041600780c */ /* 0x000fe20003f25270 */
[----:B------:R-:W-:Y:S01]  /*9240*/  UIADD3 UR47, UPT, UPT, UR47, 0x4, URZ ;  /* 0x000000042f2f7890 */ /* 0x000fe2000fffe0ff */
[----:B------:R-:W-:Y:S01]  /*9250*/  SEL R2, RZ, 0x1, P0 ;  /* 0x00000001ff027807 */ /* 0x000fe20000000000 */
[----:B------:R-:W-:Y:S01]  /*9260*/  UMOV UR36, UR61 ;  /* 0x0000003d00247c82 */ /* 0x000fe20008000000 */
[----:B---3--:R-:W-:Y:S02]  /*9270*/  SEL R0, RZ, 0x1, P1 ;  /* 0x00000001ff007807 */ /* 0x008fe40000800000 */
[----:B------:R-:W-:Y:S02]  /*9280*/  LOP3.LUT R63, R63, R2, RZ, 0x3c, !PT ;  /* 0x000000023f3f7212 */ /* 0x000fe400078e3cff */
[----:B------:R-:W-:Y:S01]  /*9290*/  LOP3.LUT R64, R64, R0, RZ, 0x3c, !PT ;  /* 0x0000000040407212 */ /* 0x000fe200078e3cff */
[----:B------:R-:W-:Y:S01]  /*92a0*/  UIADD3 UR20, UPT, UPT, UR37, UR4, URZ ;  /* 0x0000000425147290 */ /* 0x000fe2000fffe0ff */
[----:B------:R-:W-:Y:S02]  /*92b0*/  SEL R61, R61, RZ, P0 ;  /* 0x000000ff3d3d7207 */ /* 0x000fe40000000000 */
[----:B------:R-:W-:Y:S01]  /*92c0*/  SEL R22, R22, RZ, P1 ;  /* 0x000000ff16167207 */ /* 0x000fe20000800000 */
[----:B------:R-:W-:Y:S08]  /*92d0*/  BRA.U UP0, `(.L_x_148) ;  /* 0xffffffc900fc7547 */ /* 0x000ff0000b83ffff */
[----:B------:R-:W3:Y:S01]  /*92e0*/  LDCU.64 UR4, c[0x0][0x888] ;  /* 0x00011100ff0477ac */ /* 0x000ee20008000a00 */
[----:B------:R-:W4:Y:S01]  /*92f0*/  LDCU.64 UR6, c[0x0][0x890] ;  /* 0x00011200ff0677ac */ /* 0x000f220008000a00 */
[----:B---3--:R-:W-:Y:S02]  /*9300*/  ISETP.NE.U32.AND P2, PT, RZ, UR4, PT ;  /* 0x00000004ff007c0c */ /* 0x008fe4000bf45070 */
[----:B----4-:R-:W-:Y:S02]  /*9310*/  ISETP.NE.U32.AND P1, PT, RZ, UR6, PT ;  /* 0x00000006ff007c0c */ /* 0x010fe4000bf25070 */
[----:B------:R-:W-:Y:S02]  /*9320*/  ISETP.NE.AND.EX P2, PT, RZ, UR5, PT, P2 ;  /* 0x00000005ff007c0c */ /* 0x000fe4000bf45320 */
[----:B------:R-:W-:-:S13]  /*9330*/  ISETP.NE.AND.EX P0, PT, RZ, UR7, PT, P1 ;  /* 0x00000007ff007c0c */ /* 0x000fda000bf05310 */
[----:B------:R-:W-:Y:S05]  /*9340*/  @P2 BRA P0, `(.L_x_149) ;  /* 0x00000000003c2947 */ /* 0x000fea0000000000 */
[----:B------:R-:W-:-:S13]  /*9350*/  ISETP.NE.AND.EX P1, PT, RZ, UR7, PT, P1 ;  /* 0x00000007ff007c0c */ /* 0x000fda000bf25310 */
[----:B------:R-:W-:Y:S05]  /*9360*/  @P1 BRA `(.L_x_150) ;  /* 0x00000000000c1947 */ /* 0x000fea0003800000 */
[----:B------:R-:W-:-:S13]  /*9370*/  FSETP.NEU.AND P0, PT, R26, RZ, PT ;  /* 0x000000ff1a00720b */ /* 0x000fda0003f0d000 */
[----:B------:R-:W-:Y:S05]  /*9380*/  @!P0 EXIT ;  /* 0x000000000000894d */ /* 0x000fea0003800000 */
[----:B------:R-:W-:Y:S05]  /*9390*/  BRA `(.L_x_149) ;  /* 0x0000000000287947 */ /* 0x000fea0003800000 */
.L_x_150:
[----:B------:R-:W-:Y:S01]  /*93a0*/  ISETP.NE.AND P0, PT, R60, RZ, PT ;  /* 0x000000ff3c00720c */ /* 0x000fe20003f05270 */
[----:B------:R-:W-:-:S12]  /*93b0*/  BSSY.RECONVERGENT B0, `(.L_x_149) ;  /* 0x0000008000007945 */ /* 0x000fd80003800200 */
[----:B------:R-:W-:Y:S05]  /*93c0*/  @P0 BRA `(.L_x_151) ;  /* 0x0000000000100947 */ /* 0x000fea0003800000 */
[----:B------:R-:W-:-:S04]  /*93d0*/  ISETP.NE.U32.AND P0, PT, RZ, UR4, PT ;  /* 0x00000004ff007c0c */ /* 0x000fc8000bf05070 */
[----:B------:R-:W-:-:S13]  /*93e0*/  ISETP.NE.AND.EX P0, PT, RZ, UR5, PT, P0 ;  /* 0x00000005ff007c0c */ /* 0x000fda000bf05300 */
[----:B------:R-:W-:Y:S05]  /*93f0*/  @!P0 EXIT ;  /* 0x000000000000894d */ /* 0x000fea0003800000 */
[----:B------:R-:W-:Y:S05]  /*9400*/  BRA `(.L_x_152) ;  /* 0x0000000000087947 */ /* 0x000fea0003800000 */
.L_x_151:
[----:B------:R-:W-:-:S13]  /*9410*/  FSETP.NEU.AND P0, PT, R26, RZ, PT ;  /* 0x000000ff1a00720b */ /* 0x000fda0003f0d000 */
[----:B------:R-:W-:Y:S05]  /*9420*/  @!P0 EXIT ;  /* 0x000000000000894d */ /* 0x000fea0003800000 */
.L_x_152:
[----:B------:R-:W-:Y:S05]  /*9430*/  BSYNC.RECONVERGENT B0 ;  /* 0x0000000000007941 */ /* 0x000fea0003800200 */
.L_x_149:
[----:B------:R-:W-:Y:S01]  /*9440*/  ULEA UR6, UR46, UR44, 0x3 ;  /* 0x0000002c2e067291 */ /* 0x000fe2000f8e18ff */
[----:B------:R-:W-:-:S04]  /*9450*/  DEPBAR.LE SB0, 0x0 ;  /* 0x000080000000791a */ /* 0x000fc80000000000 */
[----:B------:R-:W-:-:S04]  /*9460*/  UIADD3 UR6, UPT, UPT, UR6, 0x60, URZ ;  /* 0x0000006006067890 */ /* 0x000fc8000fffe0ff */
[----:B------:R-:W-:-:S09]  /*9470*/  UPRMT UR6, UR52, 0x654, UR6 ;  /* 0x0000065434067896 */ /* 0x000fd20008000006 */
[----:B------:R-:W-:Y:S01]  /*9480*/  SYNCS.ARRIVE.TRANS64.RED.A1T0 RZ, [UR6], RZ ;  /* 0x000000ffffff79a7 */ /* 0x000fe20008100406 */
[----:B------:R-:W-:Y:S05]  /*9490*/  EXIT ;  /* 0x000000000000794d */ /* 0x000fea0003800000 */
.L_x_24:
[----:B--2---:R2:W3:Y:S02]  /*94a0*/  SYNCS.PHASECHK.TRANS64.TRYWAIT P0, [R0+URZ+0x100], R2 ;  /* 0x00010002000075a7 */ /* 0x0044e400080011ff */
[----:B---3--:R-:W-:Y:S05]  /*94b0*/  @!P0 NANOSLEEP.SYNCS 0x989680 ;  /* 0x009896800000895d */ /* 0x008fea0003900000 */
[----:B------:R-:W3:Y:S02]  /*94c0*/  @!P0 SYNCS.PHASECHK.TRANS64 P0, [R0+URZ+0x100], R2 ;  /* 0x00010002000085a7 */ /* 0x000ee400080010ff */
[----:B---3--:R-:W-:Y:S05]  /*94d0*/  @!P0 BRA `(.L_x_24) ;  /* 0xfffffffc00f08947 */ /* 0x008fea000383ffff */
[----:B------:R-:W-:Y:S05]  /*94e0*/  BRA `(.L_x_153) ;  /* 0xffffff8400f87947 */ /* 0x000fea000383ffff */
.L_x_27:
[----:B-1----:R-:W-:-:S07]  /*94f0*/  MOV R0, UR5 ;  /* 0x0000000500007c02 */ /* 0x002fce0008000f00 */
.L_x_154:
[----:B-1----:R1:W2:Y:S02]  /*9500*/  SYNCS.PHASECHK.TRANS64.TRYWAIT P0, [R0+URZ+0x20], R3 ;  /* 0x00002003000075a7 */ /* 0x0022a400080011ff */
[----:B--2---:R-:W-:Y:S05]  /*9510*/  @!P0 NANOSLEEP.SYNCS 0x989680 ;  /* 0x009896800000895d */ /* 0x004fea0003900000 */
[----:B------:R-:W2:Y:S02]  /*9520*/  @!P0 SYNCS.PHASECHK.TRANS64 P0, [R0+URZ+0x20], R3 ;  /* 0x00002003000085a7 */ /* 0x000ea400080010ff */
[----:B--2---:R-:W-:Y:S05]  /*9530*/  @!P0 BRA `(.L_x_154) ;  /* 0xfffffffc00f08947 */ /* 0x004fea000383ffff */
[----:B------:R-:W-:Y:S05]  /*9540*/  BRA `(.L_x_26) ;  /* 0xffffff8800507947 */ /* 0x000fea000383ffff */
.L_x_36:
[----:B-1----:R-:W-:-:S07]  /*9550*/  MOV R0, UR6 ;  /* 0x0000000600007c02 */ /* 0x002fce0008000f00 */
.L_x_155:
[----:B-1----:R1:W2:Y:S02]  /*9560*/  SYNCS.PHASECHK.TRANS64.TRYWAIT P0, [R0+URZ+0x20], R3 ;  /* 0x00002003000075a7 */ /* 0x0022a400080011ff */
[----:B--2---:R-:W-:Y:S05]  /*9570*/  @!P0 NANOSLEEP.SYNCS 0x989680 ;  /* 0x009896800000895d */ /* 0x004fea0003900000 */
[----:B------:R-:W2:Y:S02]  /*9580*/  @!P0 SYNCS.PHASECHK.TRANS64 P0, [R0+URZ+0x20], R3 ;  /* 0x00002003000085a7 */ /* 0x000ea400080010ff */
[----:B--2---:R-:W-:Y:S05]  /*9590*/  @!P0 BRA `(.L_x_155) ;  /* 0xfffffffc00f08947 */ /* 0x004fea000383ffff */
[----:B------:R-:W-:Y:S05]  /*95a0*/  BRA `(.L_x_35) ;  /* 0xffffff8c00647947 */ /* 0x000fea000383ffff */
.L_x_43:
[----:B-1----:R1:W4:Y:S02]  /*95b0*/  SYNCS.PHASECHK.TRANS64.TRYWAIT P0, [R3+URZ+0x90], R0 ;  /* 0x00009000030075a7 */ /* 0x00232400080011ff */
[----:B----4-:R-:W-:Y:S05]  /*95c0*/  @!P0 NANOSLEEP.SYNCS 0x989680 ;  /* 0x009896800000895d */ /* 0x010fea0003900000 */
[----:B------:R-:W4:Y:S02]  /*95d0*/  @!P0 SYNCS.PHASECHK.TRANS64 P0, [R3+URZ+0x90], R0 ;  /* 0x00009000030085a7 */ /* 0x000f2400080010ff */
[----:B----4-:R-:W-:Y:S05]  /*95e0*/  @!P0 BRA `(.L_x_43) ;  /* 0xfffffffc00f08947 */ /* 0x010fea000383ffff */
[----:B------:R-:W-:Y:S05]  /*95f0*/  BRA `(.L_x_156) ;  /* 0xffffff9000587947 */ /* 0x000fea000383ffff */
.L_x_47:
[----:B------:R-:W-:-:S07]  /*9600*/  MOV R0, UR4 ;  /* 0x0000000400007c02 */ /* 0x000fce0008000f00 */
.L_x_157:
[----:B-1----:R1:W2:Y:S02]  /*9610*/  SYNCS.PHASECHK.TRANS64.TRYWAIT P0, [R0+URZ], R2 ;  /* 0x00000002000075a7 */ /* 0x0022a400080011ff */
[----:B--2---:R-:W-:Y:S05]  /*9620*/  @!P0 NANOSLEEP.SYNCS 0x989680 ;  /* 0x009896800000895d */ /* 0x004fea0003900000 */
[----:B------:R-:W2:Y:S02]  /*9630*/  @!P0 SYNCS.PHASECHK.TRANS64 P0, [R0+URZ], R2 ;  /* 0x00000002000085a7 */ /* 0x000ea400080010ff */
[----:B--2---:R-:W-:Y:S05]  /*9640*/  @!P0 BRA `(.L_x_157) ;  /* 0xfffffffc00f08947 */ /* 0x004fea000383ffff */
[----:B------:R-:W-:Y:S05]  /*9650*/  BRA `(.L_x_158) ;  /* 0xffffff9800007947 */ /* 0x000fea000383ffff */
.L_x_48:
[----:B------:R-:W-:-:S07]  /*9660*/  MOV R0, UR5 ;  /* 0x0000000500007c02 */ /* 0x000fce0008000f00 */
.L_x_159:
[----:B-1----:R1:W2:Y:S02]  /*9670*/  SYNCS.PHASECHK.TRANS64.TRYWAIT P0, [R0+URZ], R3 ;  /* 0x00000003000075a7 */ /* 0x0022a400080011ff */
[----:B--2---:R-:W-:Y:S05]  /*9680*/  @!P0 NANOSLEEP.SYNCS 0x989680 ;  /* 0x009896800000895d */ /* 0x004fea0003900000 */
[----:B------:R-:W2:Y:S02]  /*9690*/  @!P0 SYNCS.PHASECHK.TRANS64 P0, [R0+URZ], R3 ;  /* 0x00000003000085a7 */ /* 0x000ea400080010ff */
[----:B--2---:R-:W-:Y:S05]  /*96a0*/  @!P0 BRA `(.L_x_159) ;  /* 0xfffffffc00f08947 */ /* 0x004fea000383ffff */
[----:B------:R-:W-:Y:S05]  /*96b0*/  BRA `(.L_x_160) ;  /* 0xffffff98000c7947 */ /* 0x000fea000383ffff */
.L_x_49:
[----:B------:R-:W-:-:S07]  /*96c0*/  MOV R0, UR5 ;  /* 0x0000000500007c02 */ /* 0x000fce0008000f00 */
.L_x_161:
[----:B-1----:R1:W2:Y:S02]  /*96d0*/  SYNCS.PHASECHK.TRANS64.TRYWAIT P0, [R0+URZ], R3 ;  /* 0x00000003000075a7 */ /* 0x0022a400080011ff */
[----:B--2---:R-:W-:Y:S05]  /*96e0*/  @!P0 NANOSLEEP.SYNCS 0x989680 ;  /* 0x009896800000895d */ /* 0x004fea0003900000 */
[----:B------:R-:W2:Y:S02]  /*96f0*/  @!P0 SYNCS.PHASECHK.TRANS64 P0, [R0+URZ], R3 ;  /* 0x00000003000085a7 */ /* 0x000ea400080010ff */
[----:B--2---:R-:W-:Y:S05]  /*9700*/  @!P0 BRA `(.L_x_161) ;  /* 0xfffffffc00f08947 */ /* 0x004fea000383ffff */
[----:B------:R-:W-:Y:S05]  /*9710*/  BRA `(.L_x_162) ;  /* 0xffffff9800187947 */ /* 0x000fea000383ffff */
.L_x_52:
[----:B-1----:R1:W2:Y:S02]  /*9720*/  SYNCS.PHASECHK.TRANS64.TRYWAIT P0, [R2+URZ+0xf0], R4 ;  /* 0x0000f004020075a7 */ /* 0x0022a400080011ff */
[----:B--2---:R-:W-:Y:S05]  /*9730*/  @!P0 NANOSLEEP.SYNCS 0x989680 ;  /* 0x009896800000895d */ /* 0x004fea0003900000 */
[----:B------:R-:W2:Y:S02]  /*9740*/  @!P0 SYNCS.PHASECHK.TRANS64 P0, [R2+URZ+0xf0], R4 ;  /* 0x0000f004020085a7 */ /* 0x000ea400080010ff */
[----:B--2---:R-:W-:Y:S05]  /*9750*/  @!P0 BRA `(.L_x_52) ;  /* 0xfffffffc00f08947 */ /* 0x004fea000383ffff */
[----:B------:R-:W-:Y:S05]  /*9760*/  BRA `(.L_x_163) ;  /* 0xffffff9800747947 */ /* 0x000fea000383ffff */
.L_x_53:
[----:B------:R-:W-:-:S07]  /*9770*/  MOV R2, UR4 ;  /* 0x0000000400027c02 */ /* 0x000fce0008000f00 */
.L_x_164:
[----:B-1----:R1:W2:Y:S02]  /*9780*/  SYNCS.PHASECHK.TRANS64.TRYWAIT P0, [R2+URZ+0xa0], R5 ;  /* 0x0000a005020075a7 */ /* 0x0022a400080011ff */
[----:B--2---:R-:W-:Y:S05]  /*9790*/  @!P0 NANOSLEEP.SYNCS 0x989680 ;  /* 0x009896800000895d */ /* 0x004fea0003900000 */
[----:B------:R-:W2:Y:S02]  /*97a0*/  @!P0 SYNCS.PHASECHK.TRANS64 P0, [R2+URZ+0xa0], R5 ;  /* 0x0000a005020085a7 */ /* 0x000ea400080010ff */
[----:B--2---:R-:W-:Y:S05]  /*97b0*/  @!P0 BRA `(.L_x_164) ;  /* 0xfffffffc00f08947 */ /* 0x004fea000383ffff */
[----:B------:R-:W-:Y:S05]  /*97c0*/  BRA `(.L_x_165) ;  /* 0xffffff9800847947 */ /* 0x000fea000383ffff */
.L_x_54:
[----:B-1----:R1:W2:Y:S02]  /*97d0*/  SYNCS.PHASECHK.TRANS64.TRYWAIT P1, [R2+URZ+0x90], R4 ;  /* 0x00009004020075a7 */ /* 0x0022a400080211ff */
[----:B--2---:R-:W-:Y:S05]  /*97e0*/  @!P1 NANOSLEEP.SYNCS 0x989680 ;  /* 0x009896800000995d */ /* 0x004fea0003900000 */
[----:B------:R-:W2:Y:S02]  /*97f0*/  @!P1 SYNCS.PHASECHK.TRANS64 P1, [R2+URZ+0x90], R4 ;  /* 0x00009004020095a7 */ /* 0x000ea400080210ff */
[----:B--2---:R-:W-:Y:S05]  /*9800*/  @!P1 BRA `(.L_x_54) ;  /* 0xfffffffc00f09947 */ /* 0x004fea000383ffff */
[----:B------:R-:W-:Y:S05]  /*9810*/  BRA `(.L_x_166) ;  /* 0xffffff9800b47947 */ /* 0x000fea000383ffff */
.L_x_57:
[----:B------:R-:W-:-:S07]  /*9820*/  MOV R0, UR4 ;  /* 0x0000000400007c02 */ /* 0x000fce0008000f00 */
.L_x_167:
[----:B-1----:R1:W2:Y:S02]  /*9830*/  SYNCS.PHASECHK.TRANS64.TRYWAIT P0, [R0+URZ+0xa0], R2 ;  /* 0x0000a002000075a7 */ /* 0x0022a400080011ff */
[----:B--2---:R-:W-:Y:S05]  /*9840*/  @!P0 NANOSLEEP.SYNCS 0x989680 ;  /* 0x009896800000895d */ /* 0x004fea0003900000 */
[----:B------:R-:W2:Y:S02]  /*9850*/  @!P0 SYNCS.PHASECHK.TRANS64 P0, [R0+URZ+0xa0], R2 ;  /* 0x0000a002000085a7 */ /* 0x000ea400080010ff */
[----:B--2---:R-:W-:Y:S05]  /*9860*/  @!P0 BRA `(.L_x_167) ;  /* 0xfffffffc00f08947 */ /* 0x004fea000383ffff */
[----:B------:R-:W-:Y:S05]  /*9870*/  BRA `(.L_x_56) ;  /* 0xffffff9c00087947 */ /* 0x000fea000383ffff */
.L_x_66:
[----:B-1----:R-:W-:-:S04]  /*9880*/  MOV R5, UR5 ;  /* 0x0000000500057c02 */ /* 0x002fc80008000f00 */
[----:B------:R1:W2:Y:S03]  /*9890*/  SYNCS.PHASECHK.TRANS64.TRYWAIT P0, [R5+URZ+0x8], R6 ;  /* 0x00000806050075a7 */ /* 0x0002a600080011ff */
[----:B--2---:R-:W-:Y:S05]  /*98a0*/  @!P0 NANOSLEEP.SYNCS 0x989680 ;  /* 0x009896800000895d */ /* 0x004fea0003900000 */
[----:B------:R-:W2:Y:S02]  /*98b0*/  @!P0 SYNCS.PHASECHK.TRANS64 P0, [R5+URZ+0x8], R6 ;  /* 0x00000806050085a7 */ /* 0x000ea400080010ff */
[----:B--2---:R-:W-:Y:S05]  /*98c0*/  @!P0 BRA `(.L_x_66) ;  /* 0xfffffffc00ec8947 */ /* 0x004fea000383ffff */
[----:B------:R-:W-:Y:S05]  /*98d0*/  BRA `(.L_x_65) ;  /* 0xffffff9c00bc7947 */ /* 0x000fea000383ffff */
.L_x_68:
[----:B------:R-:W-:Y:S01]  /*98e0*/  BSSY B0, `(.L_x_168) ;  /* 0x0000006000007945 */ /* 0x000fe20003800000 */
[----:B------:R-:W-:-:S07]  /*98f0*/  MOV R15, 0xffffffff ;  /* 0xffffffff000f7802 */ /* 0x000fce0000000f00 */
[----:B-1---5:R-:W-:Y:S05]  /*9900*/  WARPSYNC.COLLECTIVE R15, `(.L_x_169) ;  /* 0x000000000f0c7348 */ /* 0x022fea0003c00000 */
[----:B------:R-:W-:Y:S02]  /*9910*/  ELECT P6, UR79, PT ;  /* 0x00000000004f782f */ /* 0x000fe400038c0000 */
[----:B------:R-:W-:Y:S01]  /*9920*/  MOV R14, UR79 ;  /* 0x0000004f000e7c02 */ /* 0x000fe20008000f00 */
[----:B-1---5:R-:W-:Y:S10]  /*9930*/  ENDCOLLECTIVE ;  /* 0x000000000000791b */ /* 0x022ff40003800000 */
.L_x_169:
[----:B------:R-:W-:Y:S05]  /*9940*/  BSYNC B0 ;  /* 0x0000000000007941 */ /* 0x000fea0003800000 */
.L_x_168:
[----:B------:R-:W-:Y:S01]  /*9950*/  PLOP3.LUT P0, PT, P6, PT, PT, 0x80, 0x8 ;  /* 0x000000000008781c */ /* 0x000fe2000370f070 */
[----:B------:R-:W-:-:S12]  /*9960*/  BRA `(.L_x_170) ;  /* 0xffffff9c00e87947 */ /* 0x000fd8000383ffff */
.L_x_70:
[----:B-1----:R-:W-:-:S04]  /*9970*/  MOV R0, UR5 ;  /* 0x0000000500007c02 */ /* 0x002fc80008000f00 */
[----:B------:R1:W2:Y:S03]  /*9980*/  SYNCS.PHASECHK.TRANS64.TRYWAIT P0, [R0+URZ+0x8], R4 ;  /* 0x00000804000075a7 */ /* 0x0002a600080011ff */
[----:B--2---:R-:W-:Y:S05]  /*9990*/  @!P0 NANOSLEEP.SYNCS 0x989680 ;  /* 0x009896800000895d */ /* 0x004fea0003900000 */
[----:B------:R-:W2:Y:S02]  /*99a0*/  @!P0 SYNCS.PHASECHK.TRANS64 P0, [R0+URZ+0x8], R4 ;  /* 0x00000804000085a7 */ /* 0x000ea400080010ff */
[----:B--2---:R-:W-:Y:S05]  /*99b0*/  @!P0 BRA `(.L_x_70) ;  /* 0xfffffffc00ec8947 */ /* 0x004fea000383ffff */
[----:B------:R-:W-:Y:S05]  /*99c0*/  BRA `(.L_x_69) ;  /* 0xffffff9c00ec7947 */ /* 0x000fea000383ffff */
.L_x_71:
[----:B-1----:R1:W2:Y:S02]  /*99d0*/  SYNCS.PHASECHK.TRANS64.TRYWAIT P0, [R0+URZ+0x90], R4 ;  /* 0x00009004000075a7 */ /* 0x0022a400080011ff */
[----:B--2---:R-:W-:Y:S05]  /*99e0*/  @!P0 NANOSLEEP.SYNCS 0x989680 ;  /* 0x009896800000895d */ /* 0x004fea0003900000 */
[----:B------:R-:W2:Y:S02]  /*99f0*/  @!P0 SYNCS.PHASECHK.TRANS64 P0, [R0+URZ+0x90], R4 ;  /* 0x00009004000085a7 */ /* 0x000ea400080010ff */
[----:B--2---:R-:W-:Y:S05]  /*9a00*/  @!P0 BRA `(.L_x_71) ;  /* 0xfffffffc00f08947 */ /* 0x004fea000383ffff */
[----:B------:R-:W-:Y:S05]  /*9a10*/  BRA `(.L_x_171) ;  /* 0xffffffa000f87947 */ /* 0x000fea000383ffff */
.L_x_73:
[----:B------:R-:W-:-:S07]  /*9a20*/  MOV R0, UR46 ;  /* 0x0000002e00007c02 */ /* 0x000fce0008000f00 */
.L_x_172:
[----:B-1----:R1:W2:Y:S02]  /*9a30*/  SYNCS.PHASECHK.TRANS64.TRYWAIT P0, [R0+URZ+0xd0], R4 ;  /* 0x0000d004000075a7 */ /* 0x0022a400080011ff */
[----:B--2---:R-:W-:Y:S05]  /*9a40*/  @!P0 NANOSLEEP.SYNCS 0x989680 ;  /* 0x009896800000895d */ /* 0x004fea0003900000 */
[----:B------:R-:W2:Y:S02]  /*9a50*/  @!P0 SYNCS.PHASECHK.TRANS64 P0, [R0+URZ+0xd0], R4 ;  /* 0x0000d004000085a7 */ /* 0x000ea400080010ff */
[----:B--2---:R-:W-:Y:S05]  /*9a60*/  @!P0 BRA `(.L_x_172) ;  /* 0xfffffffc00f08947 */ /* 0x004fea000383ffff */
[----:B------:R-:W-:Y:S05]  /*9a70*/  BRA `(.L_x_173) ;  /* 0xffffffa400447947 */ /* 0x000fea000383ffff */
.L_x_76:
[----:B------:R-:W-:Y:S07]  /*9a80*/  MOV R0, UR7 ;  /* 0x0000000700007c02 */ /* 0x000fee0008000f00 */
.L_x_174:
[----:B-1----:R1:W2:Y:S02]  /*9a90*/  SYNCS.PHASECHK.TRANS64.TRYWAIT P0, [R0+URZ], R4 ;  /* 0x00000004000075a7 */ /* 0x0022a400080011ff */
[----:B--2---:R-:W-:Y:S05]  /*9aa0*/  @!P0 NANOSLEEP.SYNCS 0x989680 ;  /* 0x009896800000895d */ /* 0x004fea0003900000 */
[----:B------:R-:W2:Y:S02]  /*9ab0*/  @!P0 SYNCS.PHASECHK.TRANS64 P0, [R0+URZ], R4 ;  /* 0x00000004000085a7 */ /* 0x000ea400080010ff */
[----:B--2---:R-:W-:Y:S05]  /*9ac0*/  @!P0 BRA `(.L_x_174) ;  /* 0xfffffffc00f08947 */ /* 0x004fea000383ffff */
[----:B------:R-:W-:Y:S05]  /*9ad0*/  BRA `(.L_x_75) ;  /* 0xffffffa400587947 */ /* 0x000fea000383ffff */
.L_x_80:
[----:B-1----:R-:W-:-:S07]  /*9ae0*/  MOV R0, UR4 ;  /* 0x0000000400007c02 */ /* 0x002fce0008000f00 */
.L_x_175:
[----:B-1----:R1:W2:Y:S02]  /*9af0*/  SYNCS.PHASECHK.TRANS64.TRYWAIT P0, [R0+URZ], R2 ;  /* 0x00000002000075a7 */ /* 0x0022a400080011ff */
[----:B--2---:R-:W-:Y:S05]  /*9b00*/  @!P0 NANOSLEEP.SYNCS 0x989680 ;  /* 0x009896800000895d */ /* 0x004fea0003900000 */
[----:B------:R-:W2:Y:S02]  /*9b10*/  @!P0 SYNCS.PHASECHK.TRANS64 P0, [R0+URZ], R2 ;  /* 0x00000002000085a7 */ /* 0x000ea400080010ff */
[----:B--2---:R-:W-:Y:S05]  /*9b20*/  @!P0 BRA `(.L_x_175) ;  /* 0xfffffffc00f08947 */ /* 0x004fea000383ffff */
[----:B------:R-:W-:Y:S05]  /*9b30*/  BRA `(.L_x_176) ;  /* 0xffffffa8009c7947 */ /* 0x000fea000383ffff */
.L_x_81:
[----:B------:R-:W-:-:S07]  /*9b40*/  MOV R0, UR5 ;  /* 0x0000000500007c02 */ /* 0x000fce0008000f00 */
.L_x_177:
[----:B-1----:R1:W2:Y:S02]  /*9b50*/  SYNCS.PHASECHK.TRANS64.TRYWAIT P0, [R0+URZ], R3 ;  /* 0x00000003000075a7 */ /* 0x0022a400080011ff */
[----:B--2---:R-:W-:Y:S05]  /*9b60*/  @!P0 NANOSLEEP.SYNCS 0x989680 ;  /* 0x009896800000895d */ /* 0x004fea0003900000 */
[----:B------:R-:W2:Y:S02]  /*9b70*/  @!P0 SYNCS.PHASECHK.TRANS64 P0, [R0+URZ], R3 ;  /* 0x00000003000085a7 */ /* 0x000ea400080010ff */
[----:B--2---:R-:W-:Y:S05]  /*9b80*/  @!P0 BRA `(.L_x_177) ;  /* 0xfffffffc00f08947 */ /* 0x004fea000383ffff */
[----:B------:R-:W-:Y:S05]  /*9b90*/  BRA `(.L_x_178) ;  /* 0xffffffa800a87947 */ /* 0x000fea000383ffff */
.L_x_82:
[----:B------:R-:W-:-:S07]  /*9ba0*/  MOV R0, UR5 ;  /* 0x0000000500007c02 */ /* 0x000fce0008000f00 */
.L_x_179:
[----:B-1----:R1:W2:Y:S02]  /*9bb0*/  SYNCS.PHASECHK.TRANS64.TRYWAIT P0, [R0+URZ], R3 ;  /* 0x00000003000075a7 */ /* 0x0022a400080011ff */
[----:B--2---:R-:W-:Y:S05]  /*9bc0*/  @!P0 NANOSLEEP.SYNCS 0x989680 ;  /* 0x009896800000895d */ /* 0x004fea0003900000 */
[----:B------:R-:W2:Y:S02]  /*9bd0*/  @!P0 SYNCS.PHASECHK.TRANS64 P0, [R0+URZ], R3 ;  /* 0x00000003000085a7 */ /* 0x000ea400080010ff */
[----:B--2---:R-:W-:Y:S05]  /*9be0*/  @!P0 BRA `(.L_x_179) ;  /* 0xfffffffc00f08947 */ /* 0x004fea000383ffff */
[----:B------:R-:W-:Y:S05]  /*9bf0*/  BRA `(.L_x_180) ;  /* 0xffffffa800b47947 */ /* 0x000fea000383ffff */
.L_x_85:
[----:B------:R-:W-:-:S07]  /*9c00*/  MOV R0, UR41 ;  /* 0x0000002900007c02 */ /* 0x000fce0008000f00 */
.L_x_181:
[----:B-1----:R1:W2:Y:S02]  /*9c10*/  SYNCS.PHASECHK.TRANS64.TRYWAIT P1, [R0+URZ+0x110], R2 ;  /* 0x00011002000075a7 */ /* 0x0022a400080211ff */
[----:B--2---:R-:W-:Y:S05]  /*9c20*/  @!P1 NANOSLEEP.SYNCS 0x989680 ;  /* 0x009896800000995d */ /* 0x004fea0003900000 */
[----:B------:R-:W2:Y:S02]  /*9c30*/  @!P1 SYNCS.PHASECHK.TRANS64 P1, [R0+URZ+0x110], R2 ;  /* 0x00011002000095a7 */ /* 0x000ea400080210ff */
[----:B--2---:R-:W-:Y:S05]  /*9c40*/  @!P1 BRA `(.L_x_181) ;  /* 0xfffffffc00f09947 */ /* 0x004fea000383ffff */
[----:B------:R-:W-:Y:S05]  /*9c50*/  BRA `(.L_x_182) ;  /* 0xffffffac00007947 */ /* 0x000fea000383ffff */
.L_x_90:
[----:B--2---:R2:W3:Y:S02]  /*9c60*/  SYNCS.PHASECHK.TRANS64.TRYWAIT P0, [R12+URZ+0x90], R0 ;  /* 0x000090000c0075a7 */ /* 0x0044e400080011ff */
[----:B---3--:R-:W-:Y:S05]  /*9c70*/  @!P0 NANOSLEEP.SYNCS 0x989680 ;  /* 0x009896800000895d */ /* 0x008fea0003900000 */
[----:B------:R-:W3:Y:S02]  /*9c80*/  @!P0 SYNCS.PHASECHK.TRANS64 P0, [R12+URZ+0x90], R0 ;  /* 0x000090000c0085a7 */ /* 0x000ee400080010ff */
[----:B---3--:R-:W-:Y:S05]  /*9c90*/  @!P0 BRA `(.L_x_90) ;  /* 0xfffffffc00f08947 */ /* 0x008fea000383ffff */
[----:B------:R-:W-:Y:S05]  /*9ca0*/  BRA `(.L_x_183) ;  /* 0xffffffb000287947 */ /* 0x000fea000383ffff */
.L_x_93:
[----:B-1----:R-:W-:Y:S07]  /*9cb0*/  MOV R0, UR21 ;  /* 0x0000001500007c02 */ /* 0x002fee0008000f00 */
.L_x_184:
[----:B-1----:R1:W2:Y:S02]  /*9cc0*/  SYNCS.PHASECHK.TRANS64.TRYWAIT P2, [R0+URZ+0x88], R6 ;  /* 0x00008806000075a7 */ /* 0x0022a400080411ff */
[----:B--2---:R-:W-:Y:S05]  /*9cd0*/  @!P2 NANOSLEEP.SYNCS 0x989680 ;  /* 0x009896800000a95d */ /* 0x004fea0003900000 */
[----:B------:R-:W2:Y:S02]  /*9ce0*/  @!P2 SYNCS.PHASECHK.TRANS64 P2, [R0+URZ+0x88], R6 ;  /* 0x000088060000a5a7 */ /* 0x000ea400080410ff */
[----:B--2---:R-:W-:Y:S05]  /*9cf0*/  @!P2 BRA `(.L_x_184) ;  /* 0xfffffffc00f0a947 */ /* 0x004fea000383ffff */
[----:B------:R-:W-:Y:S05]  /*9d00*/  BRA `(.L_x_92) ;  /* 0xffffffb400907947 */ /* 0x000fea000383ffff */
.L_x_96:
[----:B------:R-:W-:Y:S07]  /*9d10*/  MOV R0, UR21 ;  /* 0x0000001500007c02 */ /* 0x000fee0008000f00 */
.L_x_185:
[----:B-1----:R1:W2:Y:S02]  /*9d20*/  SYNCS.PHASECHK.TRANS64.TRYWAIT P0, [R0+URZ+0x60], R9 ;  /* 0x00006009000075a7 */ /* 0x0022a400080011ff */
[----:B--2---:R-:W-:Y:S05]  /*9d30*/  @!P0 NANOSLEEP.SYNCS 0x989680 ;  /* 0x009896800000895d */ /* 0x004fea0003900000 */
[----:B------:R-:W2:Y:S02]  /*9d40*/  @!P0 SYNCS.PHASECHK.TRANS64 P0, [R0+URZ+0x60], R9 ;  /* 0x00006009000085a7 */ /* 0x000ea400080010ff */
[----:B--2---:R-:W-:Y:S05]  /*9d50*/  @!P0 BRA `(.L_x_185) ;  /* 0xfffffffc00f08947 */ /* 0x004fea000383ffff */
[----:B------:R-:W-:Y:S05]  /*9d60*/  BRA `(.L_x_186) ;  /* 0xffffffb400ec7947 */ /* 0x000fea000383ffff */
.L_x_97:
[----:B------:R-:W-:Y:S07]  /*9d70*/  MOV R0, UR21 ;  /* 0x0000001500007c02 */ /* 0x000fee0008000f00 */
.L_x_187:
[----:B-1----:R1:W2:Y:S02]  /*9d80*/  SYNCS.PHASECHK.TRANS64.TRYWAIT P0, [R0+URZ+0x68], R9 ;  /* 0x00006809000075a7 */ /* 0x0022a400080011ff */
[----:B--2---:R-:W-:Y:S05]  /*9d90*/  @!P0 NANOSLEEP.SYNCS 0x989680 ;  /* 0x009896800000895d */ /* 0x004fea0003900000 */
[----:B------:R-:W2:Y:S02]  /*9da0*/  @!P0 SYNCS.PHASECHK.TRANS64 P0, [R0+URZ+0x68], R9 ;  /* 0x00006809000085a7 */ /* 0x000ea400080010ff */
[----:B--2---:R-:W-:Y:S05]  /*9db0*/  @!P0 BRA `(.L_x_187) ;  /* 0xfffffffc00f08947 */ /* 0x004fea000383ffff */
[----:B------:R-:W-:Y:S05]  /*9dc0*/  BRA `(.L_x_188) ;  /* 0xffffffb800287947 */ /* 0x000fea000383ffff */
.L_x_98:
[----:B------:R-:W-:Y:S07]  /*9dd0*/  MOV R0, UR21 ;  /* 0x0000001500007c02 */ /* 0x000fee0008000f00 */
.L_x_189:
[----:B-1----:R1:W2:Y:S02]  /*9de0*/  SYNCS.PHASECHK.TRANS64.TRYWAIT P0, [R0+URZ+0x70], R9 ;  /* 0x00007009000075a7 */ /* 0x0022a400080011ff */
[----:B--2---:R-:W-:Y:S05]  /*9df0*/  @!P0 NANOSLEEP.SYNCS 0x989680 ;  /* 0x009896800000895d */ /* 0x004fea0003900000 */
[----:B------:R-:W2:Y:S02]  /*9e00*/  @!P0 SYNCS.PHASECHK.TRANS64 P0, [R0+URZ+0x70], R9 ;  /* 0x00007009000085a7 */ /* 0x000ea400080010ff */
[----:B--2---:R-:W-:Y:S05]  /*9e10*/  @!P0 BRA `(.L_x_189) ;  /* 0xfffffffc00f08947 */ /* 0x004fea000383ffff */
[----:B------:R-:W-:Y:S05]  /*9e20*/  BRA `(.L_x_190) ;  /* 0xffffffb800707947 */ /* 0x000fea000383ffff */
.L_x_99:
[----:B------:R-:W-:Y:S07]  /*9e30*/  MOV R0, UR21 ;  /* 0x0000001500007c02 */ /* 0x000fee0008000f00 */
.L_x_191:
[----:B-1----:R1:W2:Y:S02]  /*9e40*/  SYNCS.PHASECHK.TRANS64.TRYWAIT P0, [R0+URZ+0x78], R9 ;  /* 0x00007809000075a7 */ /* 0x0022a400080011ff */
[----:B--2---:R-:W-:Y:S05]  /*9e50*/  @!P0 NANOSLEEP.SYNCS 0x989680 ;  /* 0x009896800000895d */ /* 0x004fea0003900000 */
[----:B------:R-:W2:Y:S02]  /*9e60*/  @!P0 SYNCS.PHASECHK.TRANS64 P0, [R0+URZ+0x78], R9 ;  /* 0x00007809000085a7 */ /* 0x000ea400080010ff */
[----:B--2---:R-:W-:Y:S05]  /*9e70*/  @!P0 BRA `(.L_x_191) ;  /* 0xfffffffc00f08947 */ /* 0x004fea000383ffff */
[----:B------:R-:W-:Y:S05]  /*9e80*/  BRA `(.L_x_192) ;  /* 0xffffffb800b47947 */ /* 0x000fea000383ffff */
.L_x_101:
[----:B------:R-:W-:-:S07]  /*9e90*/  MOV R0, UR21 ;  /* 0x0000001500007c02 */ /* 0x000fce0008000f00 */
.L_x_193:
[----:B-1----:R1:W3:Y:S02]  /*9ea0*/  SYNCS.PHASECHK.TRANS64.TRYWAIT P0, [R0+URZ+0x60], R2 ;  /* 0x00006002000075a7 */ /* 0x0022e400080011ff */
[----:B---3--:R-:W-:Y:S05]  /*9eb0*/  @!P0 NANOSLEEP.SYNCS 0x989680 ;  /* 0x009896800000895d */ /* 0x008fea0003900000 */
[----:B------:R-:W3:Y:S02]  /*9ec0*/  @!P0 SYNCS.PHASECHK.TRANS64 P0, [R0+URZ+0x60], R2 ;  /* 0x00006002000085a7 */ /* 0x000ee400080010ff */
[----:B---3--:R-:W-:Y:S05]  /*9ed0*/  @!P0 BRA `(.L_x_193) ;  /* 0xfffffffc00f08947 */ /* 0x008fea000383ffff */
[----:B------:R-:W-:Y:S05]  /*9ee0*/  BRA `(.L_x_194) ;  /* 0xffffffbc00287947 */ /* 0x000fea000383ffff */
.L_x_102:
[----:B-1----:R-:W-:-:S07]  /*9ef0*/  MOV R0, UR21 ;  /* 0x0000001500007c02 */ /* 0x002fce0008000f00 */
.L_x_195:
[----:B-1----:R1:W3:Y:S02]  /*9f00*/  SYNCS.PHASECHK.TRANS64.TRYWAIT P0, [R0+URZ+0x68], R2 ;  /* 0x00006802000075a7 */ /* 0x0022e400080011ff */
[----:B---3--:R-:W-:Y:S05]  /*9f10*/  @!P0 NANOSLEEP.SYNCS 0x989680 ;  /* 0x009896800000895d */ /* 0x008fea0003900000 */
[----:B------:R-:W3:Y:S02]  /*9f20*/  @!P0 SYNCS.PHASECHK.TRANS64 P0, [R0+URZ+0x68], R2 ;  /* 0x00006802000085a7 */ /* 0x000ee400080010ff */
[----:B---3--:R-:W-:Y:S05]  /*9f30*/  @!P0 BRA `(.L_x_195) ;  /* 0xfffffffc00f08947 */ /* 0x008fea000383ffff */
[----:B------:R-:W-:Y:S05]  /*9f40*/  BRA `(.L_x_196) ;  /* 0xffffffbc00187947 */ /* 0x000fea000383ffff */
.L_x_103:
[----:B-1----:R-:W-:-:S07]  /*9f50*/  MOV R0, UR21 ;  /* 0x0000001500007c02 */ /* 0x002fce0008000f00 */
.L_x_197:
[----:B-1----:R1:W3:Y:S02]  /*9f60*/  SYNCS.PHASECHK.TRANS64.TRYWAIT P0, [R0+URZ+0x70], R2 ;  /* 0x00007002000075a7 */ /* 0x0022e400080011ff */
[----:B---3--:R-:W-:Y:S05]  /*9f70*/  @!P0 NANOSLEEP.SYNCS 0x989680 ;  /* 0x009896800000895d */ /* 0x008fea0003900000 */
[----:B------:R-:W3:Y:S02]  /*9f80*/  @!P0 SYNCS.PHASECHK.TRANS64 P0, [R0+URZ+0x70], R2 ;  /* 0x00007002000085a7 */ /* 0x000ee400080010ff */
[----:B---3--:R-:W-:Y:S05]  /*9f90*/  @!P0 BRA `(.L_x_197) ;  /* 0xfffffffc00f08947 */ /* 0x008fea000383ffff */
[----:B------:R-:W-:Y:S05]  /*9fa0*/  BRA `(.L_x_198) ;  /* 0xffffffbc00087947 */ /* 0x000fea000383ffff */
.L_x_105:
[----:B--2---:R2:W3:Y:S02]  /*9fb0*/  SYNCS.PHASECHK.TRANS64.TRYWAIT P0, [R3+URZ+0x90], R0 ;  /* 0x00009000030075a7 */ /* 0x0044e400080011ff */
[----:B---3--:R-:W-:Y:S05]  /*9fc0*/  @!P0 NANOSLEEP.SYNCS 0x989680 ;  /* 0x009896800000895d */ /* 0x008fea0003900000 */
[----:B------:R-:W3:Y:S02]  /*9fd0*/  @!P0 SYNCS.PHASECHK.TRANS64 P0, [R3+URZ+0x90], R0 ;  /* 0x00009000030085a7 */ /* 0x000ee400080010ff */
[----:B---3--:R-:W-:Y:S05]  /*9fe0*/  @!P0 BRA `(.L_x_105) ;  /* 0xfffffffc00f08947 */ /* 0x008fea000383ffff */
[----:B------:R-:W-:Y:S05]  /*9ff0*/  BRA `(.L_x_199) ;  /* 0xffffffbc00c87947 */ /* 0x000fea000383ffff */
.L_x_116:
[----:B-1----:R-:W-:Y:S04]  /*a000*/  MOV R2, UR44 ;  /* 0x0000002c00027c02 */ /* 0x002fe80008000f00 */
[----:B------:R1:W2:Y:S03]  /*a010*/  SYNCS.PHASECHK.TRANS64.TRYWAIT P0, [R2+URZ+0x40], R3 ;  /* 0x00004003020075a7 */ /* 0x0002a600080011ff */
[----:B--2---:R-:W-:Y:S05]  /*a020*/  @!P0 NANOSLEEP.SYNCS 0x989680 ;  /* 0x009896800000895d */ /* 0x004fea0003900000 */
[----:B------:R-:W2:Y:S02]  /*a030*/  @!P0 SYNCS.PHASECHK.TRANS64 P0, [R2+URZ+0x40], R3 ;  /* 0x00004003020085a7 */ /* 0x000ea400080010ff */
[----:B--2---:R-:W-:Y:S05]  /*a040*/  @!P0 BRA `(.L_x_116) ;  /* 0xfffffffc00ec8947 */ /* 0x004fea000383ffff */
[----:B------:R-:W-:Y:S05]  /*a050*/  BRA `(.L_x_115) ;  /* 0xffffffcc001c7947 */ /* 0x000fea000383ffff */
.L_x_118:
[----:B-1----:R1:W3:Y:S02]  /*a060*/  SYNCS.PHASECHK.TRANS64.TRYWAIT P1, [R72+URZ+0xb0], R0 ;  /* 0x0000b000480075a7 */ /* 0x0022e400080211ff */
[----:B---3--:R-:W-:Y:S05]  /*a070*/  @!P1 NANOSLEEP.SYNCS 0x989680 ;  /* 0x009896800000995d */ /* 0x008fea0003900000 */
[----:B------:R-:W3:Y:S02]  /*a080*/  @!P1 SYNCS.PHASECHK.TRANS64 P1, [R72+URZ+0xb0], R0 ;  /* 0x0000b000480095a7 */ /* 0x000ee400080210ff */
[----:B---3--:R-:W-:Y:S05]  /*a090*/  @!P1 BRA `(.L_x_118) ;  /* 0xfffffffc00f09947 */ /* 0x008fea000383ffff */
[----:B------:R-:W-:Y:S05]  /*a0a0*/  BRA `(.L_x_117) ;  /* 0xffffffcc00447947 */ /* 0x000fea000383ffff */
.L_x_127:
[----:B-1----:R1:W3:Y:S02]  /*a0b0*/  SYNCS.PHASECHK.TRANS64.TRYWAIT P0, [R2+URZ+0x40], R0 ;  /* 0x00004000020075a7 */ /* 0x0022e400080011ff */
[----:B---3--:R-:W-:Y:S05]  /*a0c0*/  @!P0 NANOSLEEP.SYNCS 0x989680 ;  /* 0x009896800000895d */ /* 0x008fea0003900000 */
[----:B------:R-:W3:Y:S02]  /*a0d0*/  @!P0 SYNCS.PHASECHK.TRANS64 P0, [R2+URZ+0x40], R0 ;  /* 0x00004000020085a7 */ /* 0x000ee400080010ff */
[----:B---3--:R-:W-:Y:S05]  /*a0e0*/  @!P0 BRA `(.L_x_127) ;  /* 0xfffffffc00f08947 */ /* 0x008fea000383ffff */
[----:B------:R-:W-:Y:S05]  /*a0f0*/  BRA `(.L_x_126) ;  /* 0xffffffd400607947 */ /* 0x000fea000383ffff */
.L_x_135:
[----:B-1----:R1:W3:Y:S02]  /*a100*/  SYNCS.PHASECHK.TRANS64.TRYWAIT P0, [R0+URZ+0x40], R6 ;  /* 0x00004006000075a7 */ /* 0x0022e400080011ff */
[----:B---3--:R-:W-:Y:S05]  /*a110*/  @!P0 NANOSLEEP.SYNCS 0x989680 ;  /* 0x009896800000895d */ /* 0x008fea0003900000 */
[----:B------:R-:W3:Y:S02]  /*a120*/  @!P0 SYNCS.PHASECHK.TRANS64 P0, [R0+URZ+0x40], R6 ;  /* 0x00004006000085a7 */ /* 0x000ee400080010ff */
[----:B---3--:R-:W-:Y:S05]  /*a130*/  @!P0 BRA `(.L_x_135) ;  /* 0xfffffffc00f08947 */ /* 0x008fea000383ffff */
[----:B------:R-:W-:Y:S05]  /*a140*/  BRA `(.L_x_134) ;  /* 0xffffffdc00a47947 */ /* 0x000fea000383ffff */
.L_x_143:
[----:B-1----:R1:W3:Y:S02]  /*a150*/  SYNCS.PHASECHK.TRANS64.TRYWAIT P0, [R0+URZ+0x40], R5 ;  /* 0x00004005000075a7 */ /* 0x0022e400080011ff */
[----:B---3--:R-:W-:Y:S05]  /*a160*/  @!P0 NANOSLEEP.SYNCS 0x989680 ;  /* 0x009896800000895d */ /* 0x008fea0003900000 */
[----:B------:R-:W3:Y:S02]  /*a170*/  @!P0 SYNCS.PHASECHK.TRANS64 P0, [R0+URZ+0x40], R5 ;  /* 0x00004005000085a7 */ /* 0x000ee400080010ff */
[----:B---3--:R-:W-:Y:S05]  /*a180*/  @!P0 BRA `(.L_x_143) ;  /* 0xfffffffc00f08947 */ /* 0x008fea000383ffff */
[----:B------:R-:W-:Y:S05]  /*a190*/  BRA `(.L_x_142) ;  /* 0xffffffe400e87947 */ /* 0x000fea000383ffff */
        .weak           $__internal_0_$__cuda_sm10x_tcgen05_guardrail_trap_col_being_dealloced_not_returned_by_alloc
        .type           $__internal_0_$__cuda_sm10x_tcgen05_guardrail_trap_col_being_dealloced_not_returned_by_alloc,@function
        .size           $__internal_0_$__cuda_sm10x_tcgen05_guardrail_trap_col_being_dealloced_not_returned_by_alloc,($__internal_1_$__cuda_sm10x_tcgen05_guardrail_trap_phase_invalid_during_alloc - $__internal_0_$__cuda_sm10x_tcgen05_guardrail_trap_col_being_dealloced_not_returned_by_alloc)
$__internal_0_$__cuda_sm10x_tcgen05_guardrail_trap_col_being_dealloced_not_returned_by_alloc:
[----:B------:R-:W-:Y:S05]  /*a1a0*/  BPT.TRAP 0x1 ;  /* 0x000000040000795c */ /* 0x000fea0000300000 */
[----:B------:R-:W-:-:S04]  /*a1b0*/  HFMA2 R3, -RZ, RZ, 0, 0 ;  /* 0x00000000ff037431 */ /* 0x000fc800000001ff */
[----:B------:R-:W-:Y:S05]  /*a1c0*/  RET.REL.NODEC R2 `(_ZN7cutlass13device_kernelINS_4gemm6kernel13GemmUniversalIN4cute5tupleIJiiiiEEENS1_10collective13CollectiveMmaINS1_35MainloopSm100TmaUmmaWarpSpecializedILi4ELi2ELi4ENS5_IJNS4_1CILi4EEESB_NSA_ILi1EEEEEEEENS5_IJNSA_ILi256EEENSA_ILi64EEESG_EEENS_10tfloat32_tENS5_IJlSC_lEEESI_SJ_NS4_8TiledMMAINS4_8MMA_AtomIJNS4_23SM100_MMA_TF32_2x1SM_SSISI_SI_fLi256ELi64ELNS4_4UMMA5MajorE0ELSO_0ELNSN_7ScaleInE0ELSP_0EEEEEENS4_6LayoutINS5_IJSC_SC_SC_EEENS5_IJNSA_ILi0EEESU_SU_EEEEENS5_IJNS4_10UnderscoreESX_SX_EEEEENS4_28SM100_TMA_2SM_LOAD_MULTICASTENS4_14ComposedLayoutINS4_7SwizzleILi3ELi4ELi3EEENS4_18smem_ptr_flag_bitsILi32EEENSS_INS5_IJNSA_ILi8EEENSA_ILi32EEEEEENS5_IJS17_SC_EEEEEEEvNS4_8identityES10_S1B_vS1C_EENS_8epilogue10collective18CollectiveEpilogueINS1E_23Sm100TmaWarpSpecializedILi4ELi2ELi16ELb1ELb0EEEJNS5_IJNSA_ILi128EEESG_SG_EEENS5_IJNSS_IS1J_SC_EENSS_INSA_ILi16EEESC_EEEEESI_SJ_SI_SJ_NS1E_6fusion15FusionCallbacksIS1I_NS1P_17LinearCombinationISI_fSI_fLNS_15FloatRoundStyleE2EEES1K_S1O_JEEENS4_5SM1004TMEM4LOAD26SM100_TMEM_LOAD_32dp32b16xENS4_13SM90_TMA_LOADENS11_INS12_ILi2ELi4ELi3EEES15_NSS_INS5_IJS16_S1M_EEENS5_IJS1M_SC_EEEEEEENS4_39AutoVectorizingCopyWithAssumedAlignmentILi128EEENS4_14SM90_TMA_STOREES24_S26_S26_EEEvvEEEEvNT_6ParamsE) ;  /* 0xffffff5c028c7950 */ /* 0x000fea0003c3ffff */
        .weak           $__internal_1_$__cuda_sm10x_tcgen05_guardrail_trap_phase_invalid_during_alloc
        .type           $__internal_1_$__cuda_sm10x_tcgen05_guardrail_trap_phase_invalid_during_alloc,@function
        .size           $__internal_1_$__cuda_sm10x_tcgen05_guardrail_trap_phase_invalid_during_alloc,($__internal_2_$__cuda_sm10x_tcgen05_guardrail_trap_unallocated_columns_being_dealloced - $__internal_1_$__cuda_sm10x_tcgen05_guardrail_trap_phase_invalid_during_alloc)
$__internal_1_$__cuda_sm10x_tcgen05_guardrail_trap_phase_invalid_during_alloc:
[----:B------:R-:W-:Y:S05]  /*a1d0*/  BPT.TRAP 0x1 ;  /* 0x000000040000795c */ /* 0x000fea0000300000 */
[----:B------:R-:W-:-:S04]  /*a1e0*/  MOV R5, 0x0 ;  /* 0x0000000000057802 */ /* 0x000fc80000000f00 */
[----:B------:R-:W-:Y:S05]  /*a1f0*/  RET.REL.NODEC R4 `(_ZN7cutlass13device_kernelINS_4gemm6kernel13GemmUniversalIN4cute5tupleIJiiiiEEENS1_10collective13CollectiveMmaINS1_35MainloopSm100TmaUmmaWarpSpecializedILi4ELi2ELi4ENS5_IJNS4_1CILi4EEESB_NSA_ILi1EEEEEEEENS5_IJNSA_ILi256EEENSA_ILi64EEESG_EEENS_10tfloat32_tENS5_IJlSC_lEEESI_SJ_NS4_8TiledMMAINS4_8MMA_AtomIJNS4_23SM100_MMA_TF32_2x1SM_SSISI_SI_fLi256ELi64ELNS4_4UMMA5MajorE0ELSO_0ELNSN_7ScaleInE0ELSP_0EEEEEENS4_6LayoutINS5_IJSC_SC_SC_EEENS5_IJNSA_ILi0EEESU_SU_EEEEENS5_IJNS4_10UnderscoreESX_SX_EEEEENS4_28SM100_TMA_2SM_LOAD_MULTICASTENS4_14ComposedLayoutINS4_7SwizzleILi3ELi4ELi3EEENS4_18smem_ptr_flag_bitsILi32EEENSS_INS5_IJNSA_ILi8EEENSA_ILi32EEEEEENS5_IJS17_SC_EEEEEEEvNS4_8identityES10_S1B_vS1C_EENS_8epilogue10collective18CollectiveEpilogueINS1E_23Sm100TmaWarpSpecializedILi4ELi2ELi16ELb1ELb0EEEJNS5_IJNSA_ILi128EEESG_SG_EEENS5_IJNSS_IS1J_SC_EENSS_INSA_ILi16EEESC_EEEEESI_SJ_SI_SJ_NS1E_6fusion15FusionCallbacksIS1I_NS1P_17LinearCombinationISI_fSI_fLNS_15FloatRoundStyleE2EEES1K_S1O_JEEENS4_5SM1004TMEM4LOAD26SM100_TMEM_LOAD_32dp32b16xENS4_13SM90_TMA_LOADENS11_INS12_ILi2ELi4ELi3EEES15_NSS_INS5_IJS16_S1M_EEENS5_IJS1M_SC_EEEEEEENS4_39AutoVectorizingCopyWithAssumedAlignmentILi128EEENS4_14SM90_TMA_STOREES24_S26_S26_EEEvvEEEEvNT_6ParamsE) ;  /* 0xffffff5c04807950 */ /* 0x000fea0003c3ffff */
        .weak           $__internal_2_$__cuda_sm10x_tcgen05_guardrail_trap_unallocated_columns_being_dealloced
        .type           $__internal_2_$__cuda_sm10x_tcgen05_guardrail_trap_unallocated_columns_being_dealloced,@function
        .size           $__internal_2_$__cuda_sm10x_tcgen05_guardrail_trap_unallocated_columns_being_dealloced,(.L_x_201 - $__internal_2_$__cuda_sm10x_tcgen05_guardrail_trap_unallocated_columns_being_dealloced)
$__internal_2_$__cuda_sm10x_tcgen05_guardrail_trap_unallocated_columns_being_dealloced:
[----:B------:R-:W-:Y:S05]  /*a200*/  BPT.TRAP 0x1 ;  /* 0x000000040000795c */ /* 0x000fea0000300000 */
[----:B------:R-:W-:-:S04]  /*a210*/  HFMA2 R3, -RZ, RZ, 0, 0 ;  /* 0x00000000ff037431 */ /* 0x000fc800000001ff */
[----:B------:R-:W-:Y:S05]  /*a220*/  RET.REL.NODEC R2 `(_ZN7cutlass13device_kernelINS_4gemm6kernel13GemmUniversalIN4cute5tupleIJiiiiEEENS1_10collective13CollectiveMmaINS1_35MainloopSm100TmaUmmaWarpSpecializedILi4ELi2ELi4ENS5_IJNS4_1CILi4EEESB_NSA_ILi1EEEEEEEENS5_IJNSA_ILi256EEENSA_ILi64EEESG_EEENS_10tfloat32_tENS5_IJlSC_lEEESI_SJ_NS4_8TiledMMAINS4_8MMA_AtomIJNS4_23SM100_MMA_TF32_2x1SM_SSISI_SI_fLi256ELi64ELNS4_4UMMA5MajorE0ELSO_0ELNSN_7ScaleInE0ELSP_0EEEEEENS4_6LayoutINS5_IJSC_SC_SC_EEENS5_IJNSA_ILi0EEESU_SU_EEEEENS5_IJNS4_10UnderscoreESX_SX_EEEEENS4_28SM100_TMA_2SM_LOAD_MULTICASTENS4_14ComposedLayoutINS4_7SwizzleILi3ELi4ELi3EEENS4_18smem_ptr_flag_bitsILi32EEENSS_INS5_IJNSA_ILi8EEENSA_ILi32EEEEEENS5_IJS17_SC_EEEEEEEvNS4_8identityES10_S1B_vS1C_EENS_8epilogue10collective18CollectiveEpilogueINS1E_23Sm100TmaWarpSpecializedILi4ELi2ELi16ELb1ELb0EEEJNS5_IJNSA_ILi128EEESG_SG_EEENS5_IJNSS_IS1J_SC_EENSS_INSA_ILi16EEESC_EEEEESI_SJ_SI_SJ_NS1E_6fusion15FusionCallbacksIS1I_NS1P_17LinearCombinationISI_fSI_fLNS_15FloatRoundStyleE2EEES1K_S1O_JEEENS4_5SM1004TMEM4LOAD26SM100_TMEM_LOAD_32dp32b16xENS4_13SM90_TMA_LOADENS11_INS12_ILi2ELi4ELi3EEES15_NSS_INS5_IJS16_S1M_EEENS5_IJS1M_SC_EEEEEEENS4_39AutoVectorizingCopyWithAssumedAlignmentILi128EEENS4_14SM90_TMA_STOREES24_S26_S26_EEEvvEEEEvNT_6ParamsE) ;  /* 0xffffff5c02747950 */ /* 0x000fea0003c3ffff */
.L_x_200:
[----:B------:R-:W-:-:S00]  /*a230*/  BRA `(.L_x_200) ;  /* 0xfffffffc00fc7947 */ /* 0x000fc0000383ffff */
[----:B------:R-:W-:-:S00]  /*a240*/  NOP ;  /* 0x0000000000007918 */ /* 0x000fc00000000000 */
        /* <DEDUP_REMOVED lines=11> */
.L_x_201:


//--------------------- .nv.global.init           --------------------------
	.section	.nv.global.init,"aw",@progbits
.nv.global.init:
	.type		$str$27,@object
	.size		$str$27,($str$28 - $str$27)
$str$27:
        /*0000*/ 	.byte	0x28, 0x61, 0x64, 0x64, 0x72, 0x65, 0x73, 0x73, 0x20, 0x26, 0x20, 0x6d, 0x61, 0x73, 0x6b, 0x29
        /*0010*/ 	.byte	0x20, 0x3d, 0x3d, 0x20, 0x30, 0x00
	.type		$str$28,@object
	.size		$str$28,($str$26 - $str$28)
$str$28:
        /*0016*/ 	.byte	0x2f, 0x74, 0x6d, 0x70, 0x2f, 0x63, 0x75, 0x74, 0x6c, 0x61, 0x73, 0x73, 0x5f, 0x73, 0x77, 0x65
        /*0026*/ 	.byte	0x65, 0x70, 0x5f, 0x73, 0x72, 0x63, 0x2f, 0x69, 0x6e, 0x63, 0x6c, 0x75, 0x64, 0x65, 0x2f, 0x63
        /*0036*/ 	.byte	0x75, 0x74, 0x65, 0x2f, 0x70, 0x6f, 0x69, 0x6e, 0x74, 0x65, 0x72, 0x5f, 0x66, 0x6c, 0x61, 0x67
        /*0046*/ 	.byte	0x67, 0x65, 0x64, 0x2e, 0x68, 0x70, 0x70, 0x00
	.type		$str$26,@object
	.size		$str$26,($str$25 - $str$26)
$str$26:
        /*004e*/ 	.byte	0x2f, 0x74, 0x6d, 0x70, 0x2f, 0x63, 0x75, 0x74, 0x6c, 0x61, 0x73, 0x73, 0x5f, 0x73, 0x77, 0x65
        /*005e*/ 	.byte	0x65, 0x70, 0x5f, 0x73, 0x72, 0x63, 0x2f, 0x69, 0x6e, 0x63, 0x6c, 0x75, 0x64, 0x65, 0x2f, 0x63
        /*006e*/ 	.byte	0x75, 0x74, 0x65, 0x2f, 0x61, 0x74, 0x6f, 0x6d, 0x2f, 0x63, 0x6f, 0x70, 0x79, 0x5f, 0x74, 0x72
        /*007e*/ 	.byte	0x61, 0x69, 0x74, 0x73, 0x5f, 0x73, 0x6d, 0x31, 0x30, 0x30, 0x2e, 0x68, 0x70, 0x70, 0x00
	.type		$str$25,@object
	.size		$str$25,(__unnamed_1 - $str$25)
$str$25:
        /*008d*/ 	.byte	0x28, 0x28, 0x75, 0x69, 0x6e, 0x74, 0x33, 0x32, 0x5f, 0x74, 0x28, 0x74, 0x68, 0x72, 0x65, 0x61
        /*009d*/ 	.byte	0x64, 0x49, 0x64, 0x78, 0x2e, 0x78, 0x29, 0x20, 0x2f, 0x20, 0x33, 0x32, 0x29, 0x20, 0x25, 0x20
        /*00ad*/ 	.byte	0x34, 0x29, 0x20, 0x3d, 0x3d, 0x20, 0x28, 0x28, 0x28, 0x74, 0x6d, 0x65, 0x6d, 0x5f, 0x61, 0x64
        /*00bd*/ 	.byte	0x64, 0x72, 0x20, 0x3e, 0x3e, 0x20, 0x31, 0x36, 0x29, 0x20, 0x2f, 0x20, 0x33, 0x32, 0x29, 0x20
        /*00cd*/ 	.byte	0x25, 0x20, 0x34, 0x29, 0x00
	.type		__unnamed_1,@object
	.size		__unnamed_1,(__unnamed_2 - __unnamed_1)
__unnamed_1:
        /*00d2*/ 	.byte	0x61, 0x75, 0x74, 0x6f, 0x20, 0x63, 0x75, 0x74, 0x65, 0x3a, 0x3a, 0x61, 0x73, 0x5f, 0x70, 0x6f
        /* <DEDUP_REMOVED lines=24> */
        /*0262*/ 	.byte	0x32, 0x30, 0x34, 0x38, 0x3e, 0x3e, 0x3e, 0x3e, 0x5d, 0x00
	.type		__unnamed_2,@object
	.size		__unnamed_2,(.L_2 - __unnamed_2)
__unnamed_2:
        /* <DEDUP_REMOVED lines=42> */
        /*050c*/ 	.byte	0x3e, 0x5d, 0x00
.L_2:


//--------------------- .nv.shared._ZN7cutlass13device_kernelINS_4gemm6kernel13GemmUniversalIN4cute5tupleIJiiiiEEENS1_10collective13CollectiveMmaINS1_35MainloopSm100TmaUmmaWarpSpecializedILi4ELi2ELi4ENS5_IJNS4_1CILi4EEESB_NSA_ILi1EEEEEEEENS5_IJNSA_ILi256EEENSA_ILi64EEESG_EEENS_10tfloat32_tENS5_IJlSC_lEEESI_SJ_NS4_8TiledMMAINS4_8MMA_AtomIJNS4_23SM100_MMA_TF32_2x1SM_SSISI_SI_fLi256ELi64ELNS4_4UMMA5MajorE0ELSO_0ELNSN_7ScaleInE0ELSP_0EEEEEENS4_6LayoutINS5_IJSC_SC_SC_EEENS5_IJNSA_ILi0EEESU_SU_EEEEENS5_IJNS4_10UnderscoreESX_SX_EEEEENS4_28SM100_TMA_2SM_LOAD_MULTICASTENS4_14ComposedLayoutINS4_7SwizzleILi3ELi4ELi3EEENS4_18smem_ptr_flag_bitsILi32EEENSS_INS5_IJNSA_ILi8EEENSA_ILi32EEEEEENS5_IJS17_SC_EEEEEEEvNS4_8identityES10_S1B_vS1C_EENS_8epilogue10collective18CollectiveEpilogueINS1E_23Sm100TmaWarpSpecializedILi4ELi2ELi16ELb1ELb0EEEJNS5_IJNSA_ILi128EEESG_SG_EEENS5_IJNSS_IS1J_SC_EENSS_INSA_ILi16EEESC_EEEEESI_SJ_SI_SJ_NS1E_6fusion15FusionCallbacksIS1I_NS1P_17LinearCombinationISI_fSI_fLNS_15FloatRoundStyleE2EEES1K_S1O_JEEENS4_5SM1004TMEM4LOAD26SM100_TMEM_LOAD_32dp32b16xENS4_13SM90_TMA_LOADENS11_INS12_ILi2ELi4ELi3EEES15_NSS_INS5_IJS16_S1M_EEENS5_IJS1M_SC_EEEEEEENS4_39AutoVectorizingCopyWithAssumedAlignmentILi128EEENS4_14SM90_TMA_STOREES24_S26_S26_EEEvvEEEEvNT_6ParamsE --------------------------
	.section	.nv.shared._ZN7cutlass13device_kernelINS_4gemm6kernel13GemmUniversalIN4cute5tupleIJiiiiEEENS1_10collective13CollectiveMmaINS1_35MainloopSm100TmaUmmaWarpSpecializedILi4ELi2ELi4ENS5_IJNS4_1CILi4EEESB_NSA_ILi1EEEEEEEENS5_IJNSA_ILi256EEENSA_ILi64EEESG_EEENS_10tfloat32_tENS5_IJlSC_lEEESI_SJ_NS4_8TiledMMAINS4_8MMA_AtomIJNS4_23SM100_MMA_TF32_2x1SM_SSISI_SI_fLi256ELi64ELNS4_4UMMA5MajorE0ELSO_0ELNSN_7ScaleInE0ELSP_0EEEEEENS4_6LayoutINS5_IJSC_SC_SC_EEENS5_IJNSA_ILi0EEESU_SU_EEEEENS5_IJNS4_10UnderscoreESX_SX_EEEEENS4_28SM100_TMA_2SM_LOAD_MULTICASTENS4_14ComposedLayoutINS4_7SwizzleILi3ELi4ELi3EEENS4_18smem_ptr_flag_bitsILi32EEENSS_INS5_IJNSA_ILi8EEENSA_ILi32EEEEEENS5_IJS17_SC_EEEEEEEvNS4_8identityES10_S1B_vS1C_EENS_8epilogue10collective18CollectiveEpilogueINS1E_23Sm100TmaWarpSpecializedILi4ELi2ELi16ELb1ELb0EEEJNS5_IJNSA_ILi128EEESG_SG_EEENS5_IJNSS_IS1J_SC_EENSS_INSA_ILi16EEESC_EEEEESI_SJ_SI_SJ_NS1E_6fusion15FusionCallbacksIS1I_NS1P_17LinearCombinationISI_fSI_fLNS_15FloatRoundStyleE2EEES1K_S1O_JEEENS4_5SM1004TMEM4LOAD26SM100_TMEM_LOAD_32dp32b16xENS4_13SM90_TMA_LOADENS11_INS12_ILi2ELi4ELi3EEES15_NSS_INS5_IJS16_S1M_EEENS5_IJS1M_SC_EEEEEEENS4_39AutoVectorizingCopyWithAssumedAlignmentILi128EEENS4_14SM90_TMA_STOREES24_S26_S26_EEEvvEEEEvNT_6ParamsE,"aw",@nobits
	.sectionflags	@""
	.align	16
	.zero		1024


//--------------------- .nv.shared.reserved.0     --------------------------
	.section	.nv.shared.reserved.0,"aw",@nobits
	.weak		__nv_reservedSMEM_offset_0_alias
	.size		__nv_reservedSMEM_offset_0_alias, 0, 64
	.other		__nv_reservedSMEM_offset_0_alias,@"STO_CUDA_RESERVED_SHARED STV_DEFAULT"
__nv_reservedSMEM_offset_0_alias:
	.zero		0
.nv.shared.reserved.0:
	.zero		64
	.weak		__nv_reservedSMEM_tcgen05_partition
	.type		__nv_reservedSMEM_tcgen05_partition,@object
	.size		__nv_reservedSMEM_tcgen05_partition,(.L_0 - __nv_reservedSMEM_tcgen05_partition)
__nv_reservedSMEM_tcgen05_partition:
	.zero		32
.L_0:


//--------------------- .nv.global                --------------------------
	.section	.nv.global,"aw",@nobits
.nv.global:
	.type		_ZN40_INTERNAL_5824dab0_4_k_cu_6387262c_227034cute1_E,@object
	.size		_ZN40_INTERNAL_5824dab0_4_k_cu_6387262c_227034cute1_E,(_ZN40_INTERNAL_5824dab0_4_k_cu_6387262c_227034cuda3std3__45__cpo6cbeginE - _ZN40_INTERNAL_5824dab0_4_k_cu_6387262c_227034cute1_E)
_ZN40_INTERNAL_5824dab0_4_k_cu_6387262c_227034cute1_E:
	.zero		1
	.type		_ZN40_INTERNAL_5824dab0_4_k_cu_6387262c_227034cuda3std3__45__cpo6cbeginE,@object
	.size		_ZN40_INTERNAL_5824dab0_4_k_cu_6387262c_227034cuda3std3__45__cpo6cbeginE,(_ZN40_INTERNAL_5824dab0_4_k_cu_6387262c_227034cuda3std3__48in_placeE - _ZN40_INTERNAL_5824dab0_4_k_cu_6387262c_227034cuda3std3__45__cpo6cbeginE)
_ZN40_INTERNAL_5824dab0_4_k_cu_6387262c_227034cuda3std3__45__cpo6cbeginE:
	.zero		1
	.type		_ZN40_INTERNAL_5824dab0_4_k_cu_6387262c_227034cuda3std3__48in_placeE,@object
	.size		_ZN40_INTERNAL_5824dab0_4_k_cu_6387262c_227034cuda3std3__48in_placeE,(_ZN40_INTERNAL_5824dab0_4_k_cu_6387262c_227034cuda3std6ranges3__45__cpo9iter_moveE - _ZN40_INTERNAL_5824dab0_4_k_cu_6387262c_227034cuda3std3__48in_placeE)
_ZN40_INTERNAL_5824dab0_4_k_cu_6387262c_227034cuda3std3__48in_placeE:
	.zero		1
	.type		_ZN40_INTERNAL_5824dab0_4_k_cu_6387262c_227034cuda3std6ranges3__45__cpo9iter_moveE,@object
	.size		_ZN40_INTERNAL_5824dab0_4_k_cu_6387262c_227034cuda3std6ranges3__45__cpo9iter_moveE,(_ZN40_INTERNAL_5824dab0_4_k_cu_6387262c_227034cuda3std3__45__cpo5beginE - _ZN40_INTERNAL_5824dab0_4_k_cu_6387262c_227034cuda3std6ranges3__45__cpo9iter_moveE)
_ZN40_INTERNAL_5824dab0_4_k_cu_6387262c_227034cuda3std6ranges3__45__cpo9iter_moveE:
	.zero		1
	.type		_ZN40_INTERNAL_5824dab0_4_k_cu_6387262c_227034cuda3std3__45__cpo5beginE,@object
	.size		_ZN40_INTERNAL_5824dab0_4_k_cu_6387262c_227034cuda3std3__45__cpo5beginE,(_ZN40_INTERNAL_5824dab0_4_k_cu_6387262c_227034cuda3std3__442_GLOBAL__N__5824dab0_4_k_cu_6387262c_227036ignoreE - _ZN40_INTERNAL_5824dab0_4_k_cu_6387262c_227034cuda3std3__45__cpo5beginE)
_ZN40_INTERNAL_5824dab0_4_k_cu_6387262c_227034cuda3std3__45__cpo5beginE:
	.zero		1
	.type		_ZN40_INTERNAL_5824dab0_4_k_cu_6387262c_227034cuda3std3__442_GLOBAL__N__5824dab0_4_k_cu_6387262c_227036ignoreE,@object
	.size		_ZN40_INTERNAL_5824dab0_4_k_cu_6387262c_227034cuda3std3__442_GLOBAL__N__5824dab0_4_k_cu_6387262c_227036ignoreE,(_ZN40_INTERNAL_5824dab0_4_k_cu_6387262c_227034cute7productE - _ZN40_INTERNAL_5824dab0_4_k_cu_6387262c_227034cuda3std3__442_GLOBAL__N__5824dab0_4_k_cu_6387262c_227036ignoreE)
_ZN40_INTERNAL_5824dab0_4_k_cu_6387262c_227034cuda3std3__442_GLOBAL__N__5824dab0_4_k_cu_6387262c_227036ignoreE:
	.zero		1
	.type		_ZN40_INTERNAL_5824dab0_4_k_cu_6387262c_227034cute7productE,@object
	.size		_ZN40_INTERNAL_5824dab0_4_k_cu_6387262c_227034cute7productE,(_ZN40_INTERNAL_5824dab0_4_k_cu_6387262c_227034cuda3std3__45__cpo3endE - _ZN40_INTERNAL_5824dab0_4_k_cu_6387262c_227034cute7productE)
_ZN40_INTERNAL_5824dab0_4_k_cu_6387262c_227034cute7productE:
	.zero		1
	.type		_ZN40_INTERNAL_5824dab0_4_k_cu_6387262c_227034cuda3std3__45__cpo3endE,@object
	.size		_ZN40_INTERNAL_5824dab0_4_k_cu_6387262c_227034cuda3std3__45__cpo3endE,(_ZN40_INTERNAL_5824dab0_4_k_cu_6387262c_227034cuda3std3__419piecewise_constructE - _ZN40_INTERNAL_5824dab0_4_k_cu_6387262c_227034cuda3std3__45__cpo3endE)
_ZN40_INTERNAL_5824dab0_4_k_cu_6387262c_227034cuda3std3__45__cpo3endE:
	.zero		1
	.type		_ZN40_INTERNAL_5824dab0_4_k_cu_6387262c_227034cuda3std3__419piecewise_constructE,@object
	.size		_ZN40_INTERNAL_5824dab0_4_k_cu_6387262c_227034cuda3std3__419piecewise_constructE,(_ZN40_INTERNAL_5824dab0_4_k_cu_6387262c_227034cuda3std3__45__cpo4cendE - _ZN40_INTERNAL_5824dab0_4_k_cu_6387262c_227034cuda3std3__419piecewise_constructE)
_ZN40_INTERNAL_5824dab0_4_k_cu_6387262c_227034cuda3std3__419piecewise_constructE:
	.zero		1
	.type		_ZN40_INTERNAL_5824dab0_4_k_cu_6387262c_227034cuda3std3__45__cpo4cendE,@object
	.size		_ZN40_INTERNAL_5824dab0_4_k_cu_6387262c_227034cuda3std3__45__cpo4cendE,(_ZN40_INTERNAL_5824dab0_4_k_cu_6387262c_227034cuda3std6ranges3__45__cpo4swapE - _ZN40_INTERNAL_5824dab0_4_k_cu_6387262c_227034cuda3std3__45__cpo4cendE)
_ZN40_INTERNAL_5824dab0_4_k_cu_6387262c_227034cuda3std3__45__cpo4cendE:
	.zero		1
	.type		_ZN40_INTERNAL_5824dab0_4_k_cu_6387262c_227034cuda3std6ranges3__45__cpo4swapE,@object
	.size		_ZN40_INTERNAL_5824dab0_4_k_cu_6387262c_227034cuda3std6ranges3__45__cpo4swapE,(.L_10 - _ZN40_INTERNAL_5824dab0_4_k_cu_6387262c_227034cuda3std6ranges3__45__cpo4swapE)
_ZN40_INTERNAL_5824dab0_4_k_cu_6387262c_227034cuda3std6ranges3__45__cpo4swapE:
	.zero		1
.L_10:


//--------------------- .nv.constant0._ZN7cutlass13device_kernelINS_4gemm6kernel13GemmUniversalIN4cute5tupleIJiiiiEEENS1_10collective13CollectiveMmaINS1_35MainloopSm100TmaUmmaWarpSpecializedILi4ELi2ELi4ENS5_IJNS4_1CILi4EEESB_NSA_ILi1EEEEEEEENS5_IJNSA_ILi256EEENSA_ILi64EEESG_EEENS_10tfloat32_tENS5_IJlSC_lEEESI_SJ_NS4_8TiledMMAINS4_8MMA_AtomIJNS4_23SM100_MMA_TF32_2x1SM_SSISI_SI_fLi256ELi64ELNS4_4UMMA5MajorE0ELSO_0ELNSN_7ScaleInE0ELSP_0EEEEEENS4_6LayoutINS5_IJSC_SC_SC_EEENS5_IJNSA_ILi0EEESU_SU_EEEEENS5_IJNS4_10UnderscoreESX_SX_EEEEENS4_28SM100_TMA_2SM_LOAD_MULTICASTENS4_14ComposedLayoutINS4_7SwizzleILi3ELi4ELi3EEENS4_18smem_ptr_flag_bitsILi32EEENSS_INS5_IJNSA_ILi8EEENSA_ILi32EEEEEENS5_IJS17_SC_EEEEEEEvNS4_8identityES10_S1B_vS1C_EENS_8epilogue10collective18CollectiveEpilogueINS1E_23Sm100TmaWarpSpecializedILi4ELi2ELi16ELb1ELb0EEEJNS5_IJNSA_ILi128EEESG_SG_EEENS5_IJNSS_IS1J_SC_EENSS_INSA_ILi16EEESC_EEEEESI_SJ_SI_SJ_NS1E_6fusion15FusionCallbacksIS1I_NS1P_17LinearCombinationISI_fSI_fLNS_15FloatRoundStyleE2EEES1K_S1O_JEEENS4_5SM1004TMEM4LOAD26SM100_TMEM_LOAD_32dp32b16xENS4_13SM90_TMA_LOADENS11_INS12_ILi2ELi4ELi3EEES15_NSS_INS5_IJS16_S1M_EEENS5_IJS1M_SC_EEEEEEENS4_39AutoVectorizingCopyWithAssumedAlignmentILi128EEENS4_14SM90_TMA_STOREES24_S26_S26_EEEvvEEEEvNT_6ParamsE --------------------------
	.section	.nv.constant0._ZN7cutlass13device_kernelINS_4gemm6kernel13GemmUniversalIN4cute5tupleIJiiiiEEENS1_10collective13CollectiveMmaINS1_35MainloopSm100TmaUmmaWarpSpecializedILi4ELi2ELi4ENS5_IJNS4_1CILi4EEESB_NSA_ILi1EEEEEEEENS5_IJNSA_ILi256EEENSA_ILi64EEESG_EEENS_10tfloat32_tENS5_IJlSC_lEEESI_SJ_NS4_8TiledMMAINS4_8MMA_AtomIJNS4_23SM100_MMA_TF32_2x1SM_SSISI_SI_fLi256ELi64ELNS4_4UMMA5MajorE0ELSO_0ELNSN_7ScaleInE0ELSP_0EEEEEENS4_6LayoutINS5_IJSC_SC_SC_EEENS5_IJNSA_ILi0EEESU_SU_EEEEENS5_IJNS4_10UnderscoreESX_SX_EEEEENS4_28SM100_TMA_2SM_LOAD_MULTICASTENS4_14ComposedLayoutINS4_7SwizzleILi3ELi4ELi3EEENS4_18smem_ptr_flag_bitsILi32EEENSS_INS5_IJNSA_ILi8EEENSA_ILi32EEEEEENS5_IJS17_SC_EEEEEEEvNS4_8identityES10_S1B_vS1C_EENS_8epilogue10collective18CollectiveEpilogueINS1E_23Sm100TmaWarpSpecializedILi4ELi2ELi16ELb1ELb0EEEJNS5_IJNSA_ILi128EEESG_SG_EEENS5_IJNSS_IS1J_SC_EENSS_INSA_ILi16EEESC_EEEEESI_SJ_SI_SJ_NS1E_6fusion15FusionCallbacksIS1I_NS1P_17LinearCombinationISI_fSI_fLNS_15FloatRoundStyleE2EEES1K_S1O_JEEENS4_5SM1004TMEM4LOAD26SM100_TMEM_LOAD_32dp32b16xENS4_13SM90_TMA_LOADENS11_INS12_ILi2ELi4ELi3EEES15_NSS_INS5_IJS16_S1M_EEENS5_IJS1M_SC_EEEEEEENS4_39AutoVectorizingCopyWithAssumedAlignmentILi128EEENS4_14SM90_TMA_STOREES24_S26_S26_EEEvvEEEEvNT_6ParamsE,"a",@progbits
	.sectionflags	@""
	.align	4
.nv.constant0._ZN7cutlass13device_kernelINS_4gemm6kernel13GemmUniversalIN4cute5tupleIJiiiiEEENS1_10collective13CollectiveMmaINS1_35MainloopSm100TmaUmmaWarpSpecializedILi4ELi2ELi4ENS5_IJNS4_1CILi4EEESB_NSA_ILi1EEEEEEEENS5_IJNSA_ILi256EEENSA_ILi64EEESG_EEENS_10tfloat32_tENS5_IJlSC_lEEESI_SJ_NS4_8TiledMMAINS4_8MMA_AtomIJNS4_23SM100_MMA_TF32_2x1SM_SSISI_SI_fLi256ELi64ELNS4_4UMMA5MajorE0ELSO_0ELNSN_7ScaleInE0ELSP_0EEEEEENS4_6LayoutINS5_IJSC_SC_SC_EEENS5_IJNSA_ILi0EEESU_SU_EEEEENS5_IJNS4_10UnderscoreESX_SX_EEEEENS4_28SM100_TMA_2SM_LOAD_MULTICASTENS4_14ComposedLayoutINS4_7SwizzleILi3ELi4ELi3EEENS4_18smem_ptr_flag_bitsILi32EEENSS_INS5_IJNSA_ILi8EEENSA_ILi32EEEEEENS5_IJS17_SC_EEEEEEEvNS4_8identityES10_S1B_vS1C_EENS_8epilogue10collective18CollectiveEpilogueINS1E_23Sm100TmaWarpSpecializedILi4ELi2ELi16ELb1ELb0EEEJNS5_IJNSA_ILi128EEESG_SG_EEENS5_IJNSS_IS1J_SC_EENSS_INSA_ILi16EEESC_EEEEESI_SJ_SI_SJ_NS1E_6fusion15FusionCallbacksIS1I_NS1P_17LinearCombinationISI_fSI_fLNS_15FloatRoundStyleE2EEES1K_S1O_JEEENS4_5SM1004TMEM4LOAD26SM100_TMEM_LOAD_32dp32b16xENS4_13SM90_TMA_LOADENS11_INS12_ILi2ELi4ELi3EEES15_NSS_INS5_IJS16_S1M_EEENS5_IJS1M_SC_EEEEEEENS4_39AutoVectorizingCopyWithAssumedAlignmentILi128EEENS4_14SM90_TMA_STOREES24_S26_S26_EEEvvEEEEvNT_6ParamsE:
	.zero		2944


//--------------------- SYMBOLS --------------------------

	.type		.nv.reservedSmem.offset0,@object
	.size		.nv.reservedSmem.offset0,0x4
	.type		.nv.reservedSmem.cap,@object
	.size		.nv.reservedSmem.cap,0x4
	.type		__assertfail,@function
